//
// Generated by NVIDIA NVVM Compiler
//
// Compiler Build ID: CL-36424714
// Cuda compilation tools, release 13.0, V13.0.88
// Based on NVVM 20.0.0
//

.version 9.0
.target sm_100
.address_size 64

	// .globl	_Z13kernel_medianP6uchar4S0_4int2i

.visible .entry _Z13kernel_medianP6uchar4S0_4int2i(
	.param .u64 .ptr .align 1 _Z13kernel_medianP6uchar4S0_4int2i_param_0,
	.param .u64 .ptr .align 1 _Z13kernel_medianP6uchar4S0_4int2i_param_1,
	.param .align 8 .b8 _Z13kernel_medianP6uchar4S0_4int2i_param_2[8],
	.param .u32 _Z13kernel_medianP6uchar4S0_4int2i_param_3
)
{
	.reg .pred 	%p<82>;
	.reg .b32 	%r<419>;
	.reg .b64 	%rd<37>;
	.reg .b64 	%fd<21>;

	ld.param.u64 	%rd3, [_Z13kernel_medianP6uchar4S0_4int2i_param_0];
	ld.param.v2.u32 	{%r205, %r206}, [_Z13kernel_medianP6uchar4S0_4int2i_param_2];
	cvta.to.global.u64 	%rd1, %rd3;
	mov.u32 	%r207, %ntid.x;
	mov.u32 	%r208, %ctaid.x;
	mov.u32 	%r209, %tid.x;
	mad.lo.s32 	%r3, %r207, %r208, %r209;
	mov.u32 	%r210, %ntid.y;
	mov.u32 	%r211, %ctaid.y;
	mov.u32 	%r212, %tid.y;
	mad.lo.s32 	%r213, %r210, %r211, %r212;
	setp.gt.s32 	%p1, %r3, %r205;
	setp.gt.s32 	%p2, %r213, %r206;
	or.pred  	%p3, %p1, %p2;
	@%p3 bra 	$L__BB0_42;
	ld.param.u32 	%r320, [_Z13kernel_medianP6uchar4S0_4int2i_param_3];
	sub.s32 	%r323, %r3, %r320;
	add.s32 	%r6, %r320, %r3;
	setp.ge.s32 	%p4, %r323, %r6;
	mov.f64 	%fd20, 0d3FF0000000000000;
	mov.b32 	%r342, 0;
	mov.u32 	%r343, %r342;
	mov.u32 	%r344, %r342;
	@%p4 bra 	$L__BB0_41;
	ld.param.u32 	%r321, [_Z13kernel_medianP6uchar4S0_4int2i_param_3];
	sub.s32 	%r7, %r213, %r321;
	shl.b32 	%r216, %r321, 1;
	add.s32 	%r8, %r216, -1;
	and.b32  	%r217, %r216, 6;
	add.s32 	%r9, %r217, -1;
	and.b32  	%r10, %r321, 3;
	and.b32  	%r11, %r321, 1;
	add.s32 	%r218, %r7, 7;
	mul.lo.s32 	%r12, %r205, %r218;
	add.s32 	%r219, %r7, 6;
	mul.lo.s32 	%r13, %r205, %r219;
	add.s32 	%r220, %r7, 5;
	mul.lo.s32 	%r14, %r205, %r220;
	add.s32 	%r221, %r7, 4;
	mul.lo.s32 	%r15, %r205, %r221;
	add.s32 	%r222, %r7, 3;
	mul.lo.s32 	%r16, %r205, %r222;
	add.s32 	%r223, %r7, 2;
	mul.lo.s32 	%r17, %r205, %r223;
	mad.lo.s32 	%r18, %r205, %r7, %r205;
	and.b32  	%r224, %r216, -8;
	neg.s32 	%r19, %r224;
	mov.b32 	%r345, 0;
	mov.u32 	%r344, %r345;
	mov.u32 	%r343, %r345;
	mov.u32 	%r342, %r345;
$L__BB0_3:
	ld.param.u32 	%r322, [_Z13kernel_medianP6uchar4S0_4int2i_param_3];
	add.s32 	%r225, %r322, %r213;
	setp.ge.s32 	%p5, %r7, %r225;
	@%p5 bra 	$L__BB0_39;
	setp.lt.u32 	%p6, %r8, 7;
	mov.u32 	%r403, %r7;
	@%p6 bra 	$L__BB0_23;
	add.s32 	%r336, %r12, %r323;
	add.s32 	%r335, %r13, %r323;
	add.s32 	%r334, %r14, %r323;
	add.s32 	%r333, %r15, %r323;
	add.s32 	%r332, %r16, %r323;
	add.s32 	%r331, %r17, %r323;
	add.s32 	%r330, %r18, %r323;
	mad.lo.s32 	%r329, %r205, %r7, %r323;
	mov.u32 	%r328, %r19;
	mov.u32 	%r337, %r7;
$L__BB0_6:
	.pragma "nounroll";
	setp.ge.s32 	%p7, %r323, %r205;
	or.b32  	%r227, %r337, %r323;
	setp.lt.s32 	%p8, %r227, 0;
	setp.ge.s32 	%p9, %r337, %r206;
	or.pred  	%p10, %p9, %p7;
	or.pred  	%p11, %p10, %p8;
	@%p11 bra 	$L__BB0_8;
	mul.wide.s32 	%rd4, %r329, 4;
	add.s64 	%rd5, %rd1, %rd4;
	.pragma "used_bytes_mask 7";
	ld.global.u32 	%r228, [%rd5];
	bfe.u32 	%r229, %r228, 0, 8;
	add.s32 	%r343, %r343, %r229;
	bfe.u32 	%r230, %r228, 8, 8;
	add.s32 	%r342, %r342, %r230;
	bfe.u32 	%r231, %r228, 16, 8;
	add.s32 	%r344, %r344, %r231;
	add.s32 	%r345, %r345, 1;
$L__BB0_8:
	add.s32 	%r55, %r337, 1;
	or.b32  	%r232, %r55, %r323;
	setp.lt.s32 	%p13, %r232, 0;
	setp.ge.s32 	%p14, %r55, %r206;
	or.pred  	%p15, %p14, %p7;
	or.pred  	%p16, %p15, %p13;
	@%p16 bra 	$L__BB0_10;
	mul.wide.s32 	%rd6, %r330, 4;
	add.s64 	%rd7, %rd1, %rd6;
	.pragma "used_bytes_mask 7";
	ld.global.u32 	%r233, [%rd7];
	bfe.u32 	%r234, %r233, 0, 8;
	add.s32 	%r343, %r343, %r234;
	bfe.u32 	%r235, %r233, 8, 8;
	add.s32 	%r342, %r342, %r235;
	bfe.u32 	%r236, %r233, 16, 8;
	add.s32 	%r344, %r344, %r236;
	add.s32 	%r345, %r345, 1;
$L__BB0_10:
	add.s32 	%r64, %r55, 1;
	or.b32  	%r237, %r64, %r323;
	setp.lt.s32 	%p18, %r237, 0;
	setp.ge.s32 	%p19, %r64, %r206;
	or.pred  	%p20, %p19, %p7;
	or.pred  	%p21, %p20, %p18;
	@%p21 bra 	$L__BB0_12;
	mul.wide.s32 	%rd8, %r331, 4;
	add.s64 	%rd9, %rd1, %rd8;
	.pragma "used_bytes_mask 7";
	ld.global.u32 	%r238, [%rd9];
	bfe.u32 	%r239, %r238, 0, 8;
	add.s32 	%r343, %r343, %r239;
	bfe.u32 	%r240, %r238, 8, 8;
	add.s32 	%r342, %r342, %r240;
	bfe.u32 	%r241, %r238, 16, 8;
	add.s32 	%r344, %r344, %r241;
	add.s32 	%r345, %r345, 1;
$L__BB0_12:
	add.s32 	%r73, %r64, 1;
	or.b32  	%r242, %r73, %r323;
	setp.lt.s32 	%p23, %r242, 0;
	setp.ge.s32 	%p24, %r73, %r206;
	or.pred  	%p25, %p24, %p7;
	or.pred  	%p26, %p25, %p23;
	@%p26 bra 	$L__BB0_14;
	mul.wide.s32 	%rd10, %r332, 4;
	add.s64 	%rd11, %rd1, %rd10;
	.pragma "used_bytes_mask 7";
	ld.global.u32 	%r243, [%rd11];
	bfe.u32 	%r244, %r243, 0, 8;
	add.s32 	%r343, %r343, %r244;
	bfe.u32 	%r245, %r243, 8, 8;
	add.s32 	%r342, %r342, %r245;
	bfe.u32 	%r246, %r243, 16, 8;
	add.s32 	%r344, %r344, %r246;
	add.s32 	%r345, %r345, 1;
$L__BB0_14:
	add.s32 	%r82, %r73, 1;
	or.b32  	%r247, %r82, %r323;
	setp.lt.s32 	%p28, %r247, 0;
	setp.ge.s32 	%p29, %r82, %r206;
	or.pred  	%p30, %p29, %p7;
	or.pred  	%p31, %p30, %p28;
	@%p31 bra 	$L__BB0_16;
	mul.wide.s32 	%rd12, %r333, 4;
	add.s64 	%rd13, %rd1, %rd12;
	.pragma "used_bytes_mask 7";
	ld.global.u32 	%r248, [%rd13];
	bfe.u32 	%r249, %r248, 0, 8;
	add.s32 	%r343, %r343, %r249;
	bfe.u32 	%r250, %r248, 8, 8;
	add.s32 	%r342, %r342, %r250;
	bfe.u32 	%r251, %r248, 16, 8;
	add.s32 	%r344, %r344, %r251;
	add.s32 	%r345, %r345, 1;
$L__BB0_16:
	add.s32 	%r91, %r82, 1;
	or.b32  	%r252, %r91, %r323;
	setp.lt.s32 	%p33, %r252, 0;
	setp.ge.s32 	%p34, %r91, %r206;
	or.pred  	%p35, %p34, %p7;
	or.pred  	%p36, %p35, %p33;
	@%p36 bra 	$L__BB0_18;
	mul.wide.s32 	%rd14, %r334, 4;
	add.s64 	%rd15, %rd1, %rd14;
	.pragma "used_bytes_mask 7";
	ld.global.u32 	%r253, [%rd15];
	bfe.u32 	%r254, %r253, 0, 8;
	add.s32 	%r343, %r343, %r254;
	bfe.u32 	%r255, %r253, 8, 8;
	add.s32 	%r342, %r342, %r255;
	bfe.u32 	%r256, %r253, 16, 8;
	add.s32 	%r344, %r344, %r256;
	add.s32 	%r345, %r345, 1;
$L__BB0_18:
	add.s32 	%r100, %r91, 1;
	or.b32  	%r257, %r100, %r323;
	setp.lt.s32 	%p38, %r257, 0;
	setp.ge.s32 	%p39, %r100, %r206;
	or.pred  	%p40, %p39, %p7;
	or.pred  	%p41, %p40, %p38;
	@%p41 bra 	$L__BB0_20;
	mul.wide.s32 	%rd16, %r335, 4;
	add.s64 	%rd17, %rd1, %rd16;
	.pragma "used_bytes_mask 7";
	ld.global.u32 	%r258, [%rd17];
	bfe.u32 	%r259, %r258, 0, 8;
	add.s32 	%r343, %r343, %r259;
	bfe.u32 	%r260, %r258, 8, 8;
	add.s32 	%r342, %r342, %r260;
	bfe.u32 	%r261, %r258, 16, 8;
	add.s32 	%r344, %r344, %r261;
	add.s32 	%r345, %r345, 1;
$L__BB0_20:
	add.s32 	%r109, %r100, 1;
	or.b32  	%r262, %r109, %r323;
	setp.lt.s32 	%p43, %r262, 0;
	setp.ge.s32 	%p44, %r109, %r206;
	or.pred  	%p45, %p44, %p7;
	or.pred  	%p46, %p45, %p43;
	@%p46 bra 	$L__BB0_22;
	mul.wide.s32 	%rd18, %r336, 4;
	add.s64 	%rd19, %rd1, %rd18;
	.pragma "used_bytes_mask 7";
	ld.global.u32 	%r263, [%rd19];
	bfe.u32 	%r264, %r263, 0, 8;
	add.s32 	%r343, %r343, %r264;
	bfe.u32 	%r265, %r263, 8, 8;
	add.s32 	%r342, %r342, %r265;
	bfe.u32 	%r266, %r263, 16, 8;
	add.s32 	%r344, %r344, %r266;
	add.s32 	%r345, %r345, 1;
$L__BB0_22:
	add.s32 	%r403, %r337, 8;
	shl.b32 	%r267, %r205, 3;
	add.s32 	%r336, %r336, %r267;
	add.s32 	%r335, %r335, %r267;
	add.s32 	%r334, %r334, %r267;
	add.s32 	%r333, %r333, %r267;
	add.s32 	%r332, %r332, %r267;
	add.s32 	%r331, %r331, %r267;
	add.s32 	%r330, %r330, %r267;
	add.s32 	%r329, %r329, %r267;
	add.s32 	%r328, %r328, 8;
	setp.ne.s32 	%p47, %r328, 0;
	add.s32 	%r337, %r109, 1;
	@%p47 bra 	$L__BB0_6;
$L__BB0_23:
	setp.eq.s32 	%p48, %r10, 0;
	@%p48 bra 	$L__BB0_39;
	setp.lt.u32 	%p49, %r9, 3;
	@%p49 bra 	$L__BB0_34;
	setp.ge.s32 	%p50, %r323, %r205;
	or.b32  	%r269, %r403, %r323;
	setp.lt.s32 	%p51, %r269, 0;
	setp.ge.s32 	%p52, %r403, %r206;
	or.pred  	%p53, %p52, %p50;
	or.pred  	%p54, %p53, %p51;
	@%p54 bra 	$L__BB0_27;
	mad.lo.s32 	%r270, %r403, %r205, %r323;
	mul.wide.s32 	%rd20, %r270, 4;
	add.s64 	%rd21, %rd1, %rd20;
	.pragma "used_bytes_mask 7";
	ld.global.u32 	%r271, [%rd21];
	bfe.u32 	%r272, %r271, 0, 8;
	add.s32 	%r343, %r343, %r272;
	bfe.u32 	%r273, %r271, 8, 8;
	add.s32 	%r342, %r342, %r273;
	bfe.u32 	%r274, %r271, 16, 8;
	add.s32 	%r344, %r344, %r274;
	add.s32 	%r345, %r345, 1;
$L__BB0_27:
	add.s32 	%r146, %r403, 1;
	or.b32  	%r275, %r146, %r323;
	setp.lt.s32 	%p56, %r275, 0;
	setp.ge.s32 	%p57, %r146, %r206;
	or.pred  	%p58, %p57, %p50;
	or.pred  	%p59, %p58, %p56;
	@%p59 bra 	$L__BB0_29;
	mad.lo.s32 	%r276, %r146, %r205, %r323;
	mul.wide.s32 	%rd22, %r276, 4;
	add.s64 	%rd23, %rd1, %rd22;
	.pragma "used_bytes_mask 7";
	ld.global.u32 	%r277, [%rd23];
	bfe.u32 	%r278, %r277, 0, 8;
	add.s32 	%r343, %r343, %r278;
	bfe.u32 	%r279, %r277, 8, 8;
	add.s32 	%r342, %r342, %r279;
	bfe.u32 	%r280, %r277, 16, 8;
	add.s32 	%r344, %r344, %r280;
	add.s32 	%r345, %r345, 1;
$L__BB0_29:
	add.s32 	%r155, %r403, 2;
	or.b32  	%r281, %r155, %r323;
	setp.lt.s32 	%p61, %r281, 0;
	setp.ge.s32 	%p62, %r155, %r206;
	or.pred  	%p63, %p62, %p50;
	or.pred  	%p64, %p63, %p61;
	@%p64 bra 	$L__BB0_31;
	mad.lo.s32 	%r282, %r155, %r205, %r323;
	mul.wide.s32 	%rd24, %r282, 4;
	add.s64 	%rd25, %rd1, %rd24;
	.pragma "used_bytes_mask 7";
	ld.global.u32 	%r283, [%rd25];
	bfe.u32 	%r284, %r283, 0, 8;
	add.s32 	%r343, %r343, %r284;
	bfe.u32 	%r285, %r283, 8, 8;
	add.s32 	%r342, %r342, %r285;
	bfe.u32 	%r286, %r283, 16, 8;
	add.s32 	%r344, %r344, %r286;
	add.s32 	%r345, %r345, 1;
$L__BB0_31:
	add.s32 	%r164, %r403, 3;
	or.b32  	%r287, %r164, %r323;
	setp.lt.s32 	%p66, %r287, 0;
	setp.ge.s32 	%p67, %r164, %r206;
	or.pred  	%p68, %p67, %p50;
	or.pred  	%p69, %p68, %p66;
	@%p69 bra 	$L__BB0_33;
	mad.lo.s32 	%r288, %r164, %r205, %r323;
	mul.wide.s32 	%rd26, %r288, 4;
	add.s64 	%rd27, %rd1, %rd26;
	.pragma "used_bytes_mask 7";
	ld.global.u32 	%r289, [%rd27];
	bfe.u32 	%r290, %r289, 0, 8;
	add.s32 	%r343, %r343, %r290;
	bfe.u32 	%r291, %r289, 8, 8;
	add.s32 	%r342, %r342, %r291;
	bfe.u32 	%r292, %r289, 16, 8;
	add.s32 	%r344, %r344, %r292;
	add.s32 	%r345, %r345, 1;
$L__BB0_33:
	add.s32 	%r403, %r403, 4;
$L__BB0_34:
	setp.eq.s32 	%p70, %r11, 0;
	@%p70 bra 	$L__BB0_39;
	setp.ge.s32 	%p71, %r323, %r205;
	or.b32  	%r293, %r403, %r323;
	setp.lt.s32 	%p72, %r293, 0;
	setp.ge.s32 	%p73, %r403, %r206;
	or.pred  	%p74, %p73, %p71;
	or.pred  	%p75, %p74, %p72;
	@%p75 bra 	$L__BB0_37;
	mad.lo.s32 	%r294, %r403, %r205, %r323;
	mul.wide.s32 	%rd28, %r294, 4;
	add.s64 	%rd29, %rd1, %rd28;
	.pragma "used_bytes_mask 7";
	ld.global.u32 	%r295, [%rd29];
	bfe.u32 	%r296, %r295, 0, 8;
	add.s32 	%r343, %r343, %r296;
	bfe.u32 	%r297, %r295, 8, 8;
	add.s32 	%r342, %r342, %r297;
	bfe.u32 	%r298, %r295, 16, 8;
	add.s32 	%r344, %r344, %r298;
	add.s32 	%r345, %r345, 1;
$L__BB0_37:
	add.s32 	%r191, %r403, 1;
	or.b32  	%r299, %r191, %r323;
	setp.lt.s32 	%p77, %r299, 0;
	setp.ge.s32 	%p78, %r191, %r206;
	or.pred  	%p79, %p78, %p71;
	or.pred  	%p80, %p79, %p77;
	@%p80 bra 	$L__BB0_39;
	mad.lo.s32 	%r300, %r191, %r205, %r323;
	mul.wide.s32 	%rd30, %r300, 4;
	add.s64 	%rd31, %rd1, %rd30;
	.pragma "used_bytes_mask 7";
	ld.global.u32 	%r301, [%rd31];
	bfe.u32 	%r302, %r301, 0, 8;
	add.s32 	%r343, %r343, %r302;
	bfe.u32 	%r303, %r301, 8, 8;
	add.s32 	%r342, %r342, %r303;
	bfe.u32 	%r304, %r301, 16, 8;
	add.s32 	%r344, %r344, %r304;
	add.s32 	%r345, %r345, 1;
$L__BB0_39:
	add.s32 	%r323, %r323, 1;
	setp.ne.s32 	%p81, %r323, %r6;
	@%p81 bra 	$L__BB0_3;
	add.s32 	%r305, %r345, 1;
	cvt.rn.f64.s32 	%fd20, %r305;
$L__BB0_41:
	ld.param.u64 	%rd36, [_Z13kernel_medianP6uchar4S0_4int2i_param_1];
	mad.lo.s32 	%r306, %r205, %r213, %r3;
	mul.wide.s32 	%rd32, %r306, 4;
	add.s64 	%rd33, %rd1, %rd32;
	.pragma "used_bytes_mask 7";
	ld.global.u32 	%r307, [%rd33];
	bfe.u32 	%r308, %r307, 0, 8;
	add.s32 	%r309, %r343, %r308;
	bfe.u32 	%r310, %r307, 8, 8;
	add.s32 	%r311, %r342, %r310;
	bfe.u32 	%r312, %r307, 16, 8;
	add.s32 	%r313, %r344, %r312;
	cvt.rn.f64.s32 	%fd4, %r309;
	div.rn.f64 	%fd5, %fd4, %fd20;
	mov.f64 	%fd6, 0d3FE0000000000000;
	copysign.f64 	%fd7, %fd5, %fd6;
	add.rz.f64 	%fd8, %fd5, %fd7;
	cvt.rzi.f64.f64 	%fd9, %fd8;
	cvt.rzi.s32.f64 	%r314, %fd9;
	cvt.rn.f64.s32 	%fd10, %r311;
	div.rn.f64 	%fd11, %fd10, %fd20;
	copysign.f64 	%fd12, %fd11, %fd6;
	add.rz.f64 	%fd13, %fd11, %fd12;
	cvt.rzi.f64.f64 	%fd14, %fd13;
	cvt.rzi.s32.f64 	%r315, %fd14;
	cvt.rn.f64.s32 	%fd15, %r313;
	div.rn.f64 	%fd16, %fd15, %fd20;
	copysign.f64 	%fd17, %fd16, %fd6;
	add.rz.f64 	%fd18, %fd16, %fd17;
	cvt.rzi.f64.f64 	%fd19, %fd18;
	cvt.rzi.s32.f64 	%r316, %fd19;
	cvta.to.global.u64 	%rd34, %rd36;
	add.s64 	%rd35, %rd34, %rd32;
	prmt.b32 	%r317, %r314, %r315, 0x3340U;
	prmt.b32 	%r318, %r316, 0, 0x3340U;
	prmt.b32 	%r319, %r317, %r318, 0x5410U;
	st.global.u32 	[%rd35], %r319;
$L__BB0_42:
	ret;

}


// ===== COMPILED SASS (sm_100) =====

	.target	sm_100

	.elftype	@"ET_EXEC"


//--------------------- .note.nv.tkinfo           --------------------------
	.section	.note.nv.tkinfo,"",@"SHT_NOTE"
	.sectionflags	@"SHF_NOTE_NV_TKINFO"
	.tkinfo
        /*0018*/ 	.word	0x00000002
        /*0030*/ 	.string	""
        /*0030*/ 	.string	"ptxas"
        /*0030*/ 	.string	"Cuda compilation tools, release 13.0, V13.0.88"
        /*0030*/ 	.string	"Build cuda_13.0.r13.0/compiler.36424714_0"
        /*0030*/ 	.string	"-arch sm_100 -m 64 "



//--------------------- .note.nv.cuinfo           --------------------------
	.section	.note.nv.cuinfo,"",@"SHT_NOTE"
	.sectionflags	@"SHF_NOTE_NV_CUINFO"
        /*0018*/ 	.short	0x0002
        /*001a*/ 	.short	0x0064
        /*001c*/ 	.short	0x0082
	.zero		2


//--------------------- .nv.info                  --------------------------
	.section	.nv.info,"",@"SHT_CUDA_INFO"
	.align	4


	//----- nvinfo : EIATTR_REGCOUNT
	.align		4
        /*0000*/ 	.byte	0x04, 0x2f
        /*0002*/ 	.short	(.L_1 - .L_0)
	.align		4
.L_0:
        /*0004*/ 	.word	index@(_Z13kernel_medianP6uchar4S0_4int2i)
        /*0008*/ 	.word	0x00000020


	//----- nvinfo : EIATTR_FRAME_SIZE
	.align		4
.L_1:
        /*000c*/ 	.byte	0x04, 0x11
        /*000e*/ 	.short	(.L_3 - .L_2)
	.align		4
.L_2:
        /*0010*/ 	.word	index@($__internal_0_$__cuda_sm20_div_rn_f64_full)
        /*0014*/ 	.word	0x00000000


	//----- nvinfo : EIATTR_FRAME_SIZE
	.align		4
.L_3:
        /*0018*/ 	.byte	0x04, 0x11
        /*001a*/ 	.short	(.L_5 - .L_4)
	.align		4
.L_4:
        /*001c*/ 	.word	index@(_Z13kernel_medianP6uchar4S0_4int2i)
        /*0020*/ 	.word	0x00000000


	//----- nvinfo : EIATTR_MIN_STACK_SIZE
	.align		4
.L_5:
        /*0024*/ 	.byte	0x04, 0x12
        /*0026*/ 	.short	(.L_7 - .L_6)
	.align		4
.L_6:
        /*0028*/ 	.word	index@(_Z13kernel_medianP6uchar4S0_4int2i)
        /*002c*/ 	.word	0x00000000
.L_7:


//--------------------- .nv.compat                --------------------------
	.section	.nv.compat,"",@"SHT_CUDA_COMPAT_INFO"
	.align	4
        /*0000*/ 	.byte	0x02, 0x09, 0x00, 0x00, 0x02, 0x02, 0x01, 0x00, 0x02, 0x05, 0x05, 0x00, 0x03, 0x07, 0x01, 0x01
        /*0010*/ 	.byte	0x02, 0x03, 0x00, 0x00, 0x02, 0x06, 0x01, 0x00, 0x04, 0x0b, 0x08, 0x00, 0x01, 0x00, 0x00, 0x00
        /*0020*/ 	.byte	0x00, 0x00, 0x00, 0x00


//--------------------- .nv.info._Z13kernel_medianP6uchar4S0_4int2i --------------------------
	.section	.nv.info._Z13kernel_medianP6uchar4S0_4int2i,"",@"SHT_CUDA_INFO"
	.sectionflags	@""
	.align	4


	//----- nvinfo : EIATTR_CUDA_API_VERSION
	.align		4
        /*0000*/ 	.byte	0x04, 0x37
        /*0002*/ 	.short	(.L_9 - .L_8)
.L_8:
        /*0004*/ 	.word	0x00000082


	//----- nvinfo : EIATTR_KPARAM_INFO
	.align		4
.L_9:
        /*0008*/ 	.byte	0x04, 0x17
        /*000a*/ 	.short	(.L_11 - .L_10)
.L_10:
        /*000c*/ 	.word	0x00000000
        /*0010*/ 	.short	0x0003
        /*0012*/ 	.short	0x0018
        /*0014*/ 	.byte	0x00, 0xf0, 0x11, 0x00


	//----- nvinfo : EIATTR_KPARAM_INFO
	.align		4
.L_11:
        /*0018*/ 	.byte	0x04, 0x17
        /*001a*/ 	.short	(.L_13 - .L_12)
.L_12:
        /*001c*/ 	.word	0x00000000
        /*0020*/ 	.short	0x0002
        /*0022*/ 	.short	0x0010
        /*0024*/ 	.byte	0x00, 0xf0, 0x21, 0x00


	//----- nvinfo : EIATTR_KPARAM_INFO
	.align		4
.L_13:
        /*0028*/ 	.byte	0x04, 0x17
        /*002a*/ 	.short	(.L_15 - .L_14)
.L_14:
        /*002c*/ 	.word	0x00000000
        /*0030*/ 	.short	0x0001
        /*0032*/ 	.short	0x0008
        /*0034*/ 	.byte	0x00, 0xf5, 0x21, 0x00


	//----- nvinfo : EIATTR_KPARAM_INFO
	.align		4
.L_15:
        /*0038*/ 	.byte	0x04, 0x17
        /*003a*/ 	.short	(.L_17 - .L_16)
.L_16:
        /*003c*/ 	.word	0x00000000
        /*0040*/ 	.short	0x0000
        /*0042*/ 	.short	0x0000
        /*0044*/ 	.byte	0x00, 0xf5, 0x21, 0x00


	//----- nvinfo : EIATTR_SPARSE_MMA_MASK
	.align		4
.L_17:
        /*0048*/ 	.byte	0x03, 0x50
        /*004a*/ 	.short	0x0000


	//----- nvinfo : EIATTR_MAXREG_COUNT
	.align		4
        /*004c*/ 	.byte	0x03, 0x1b
        /*004e*/ 	.short	0x00ff


	//----- nvinfo : EIATTR_MERCURY_ISA_VERSION
	.align		4
        /*0050*/ 	.byte	0x03, 0x5f
        /*0052*/ 	.short	0x0101


	//----- nvinfo : EIATTR_UNUSED_LOAD_BYTE_OFFSET
	.align		4
        /*0054*/ 	.byte	0x04, 0x44
        /*0056*/ 	.short	(.L_19 - .L_18)


	//   ....[0]....
.L_18:
        /*0058*/ 	.word	0x00000540
        /*005c*/ 	.word	0x00000007


	//   ....[1]....
        /*0060*/ 	.word	0x00000560
        /*0064*/ 	.word	0x00000007


	//   ....[2]....
        /*0068*/ 	.word	0x00000590
        /*006c*/ 	.word	0x00000007


	//   ....[3]....
        /*0070*/ 	.word	0x000005b0
        /*0074*/ 	.word	0x00000007


	//   ....[4]....
        /*0078*/ 	.word	0x000008c0
        /*007c*/ 	.word	0x00000007


	//   ....[5]....
        /*0080*/ 	.word	0x000008f0
        /*0084*/ 	.word	0x00000007


	//   ....[6]....
        /*0088*/ 	.word	0x00000910
        /*008c*/ 	.word	0x00000007


	//   ....[7]....
        /*0090*/ 	.word	0x00000930
        /*0094*/ 	.word	0x00000007


	//   ....[8]....
        /*0098*/ 	.word	0x00000db0
        /*009c*/ 	.word	0x00000007


	//   ....[9]....
        /*00a0*/ 	.word	0x00000e00
        /*00a4*/ 	.word	0x00000007


	//   ....[10]....
        /*00a8*/ 	.word	0x00000e10
        /*00ac*/ 	.word	0x00000007


	//   ....[11]....
        /*00b0*/ 	.word	0x00000e30
        /*00b4*/ 	.word	0x00000007


	//   ....[12]....
        /*00b8*/ 	.word	0x00001100
        /*00bc*/ 	.word	0x00000007


	//   ....[13]....
        /*00c0*/ 	.word	0x00001120
        /*00c4*/ 	.word	0x00000007


	//   ....[14]....
        /*00c8*/ 	.word	0x000012f0
        /*00cc*/ 	.word	0x00000007


	//----- nvinfo : EIATTR_VRC_CTA_INIT_COUNT
	.align		4
.L_19:
        /*00d0*/ 	.byte	0x02, 0x4a
	.zero		1
	.zero		1


	//----- nvinfo : EIATTR_EXIT_INSTR_OFFSETS
	.align		4
        /*00d4*/ 	.byte	0x04, 0x1c
        /*00d6*/ 	.short	(.L_21 - .L_20)


	//   ....[0]....
.L_20:
        /*00d8*/ 	.word	0x000000c0


	//   ....[1]....
        /*00dc*/ 	.word	0x00001920


	//----- nvinfo : EIATTR_CRS_STACK_SIZE
	.align		4
.L_21:
        /*00e0*/ 	.byte	0x04, 0x1e
        /*00e2*/ 	.short	(.L_23 - .L_22)
.L_22:
        /*00e4*/ 	.word	0x00000000


	//----- nvinfo : EIATTR_CBANK_PARAM_SIZE
	.align		4
.L_23:
        /*00e8*/ 	.byte	0x03, 0x19
        /*00ea*/ 	.short	0x001c


	//----- nvinfo : EIATTR_PARAM_CBANK
	.align		4
        /*00ec*/ 	.byte	0x04, 0x0a
        /*00ee*/ 	.short	(.L_25 - .L_24)
	.align		4
.L_24:
        /*00f0*/ 	.word	index@(.nv.constant0._Z13kernel_medianP6uchar4S0_4int2i)
        /*00f4*/ 	.short	0x0380
        /*00f6*/ 	.short	0x001c


	//----- nvinfo : EIATTR_SW_WAR
	.align		4
.L_25:
        /*00f8*/ 	.byte	0x04, 0x36
        /*00fa*/ 	.short	(.L_27 - .L_26)
.L_26:
        /*00fc*/ 	.word	0x00000008
.L_27:


//--------------------- .nv.callgraph             --------------------------
	.section	.nv.callgraph,"",@"SHT_CUDA_CALLGRAPH"
	.align	4
	.sectionentsize	8
	.align		4
        /*0000*/ 	.word	0x00000000
	.align		4
        /*0004*/ 	.word	0xffffffff
	.align		4
        /*0008*/ 	.word	0x00000000
	.align		4
        /*000c*/ 	.word	0xfffffffe
	.align		4
        /*0010*/ 	.word	0x00000000
	.align		4
        /*0014*/ 	.word	0xfffffffd
	.align		4
        /*0018*/ 	.word	0x00000000
	.align		4
        /*001c*/ 	.word	0xfffffffc


//--------------------- .text._Z13kernel_medianP6uchar4S0_4int2i --------------------------
	.section	.text._Z13kernel_medianP6uchar4S0_4int2i,"ax",@progbits
	.align	128
        .global         _Z13kernel_medianP6uchar4S0_4int2i
        .type           _Z13kernel_medianP6uchar4S0_4int2i,@function
        .size           _Z13kernel_medianP6uchar4S0_4int2i,(.L_x_21 - _Z13kernel_medianP6uchar4S0_4int2i)
        .other          _Z13kernel_medianP6uchar4S0_4int2i,@"STO_CUDA_ENTRY STV_DEFAULT"
_Z13kernel_medianP6uchar4S0_4int2i:
.text._Z13kernel_medianP6uchar4S0_4int2i:
[----:B------:R-:W-:Y:S01]  /*0000*/  LDC R1, c[0x0][0x37c] ;  /* 0x0000df00ff017b82 */ /* 0x000fe20000000800 */
[----:B------:R-:W0:Y:S01]  /*0010*/  S2R R0, SR_CTAID.Y ;  /* 0x0000000000007919 */ /* 0x000e220000002600 */
[----:B------:R-:W1:Y:S06]  /*0020*/  LDCU UR4, c[0x0][0x360] ;  /* 0x00006c00ff0477ac */ /* 0x000e6c0008000800 */
[----:B------:R-:W2:Y:S01]  /*0030*/  LDC.64 R8, c[0x0][0x390] ;  /* 0x0000e400ff087b82 */ /* 0x000ea20000000a00 */
[----:B------:R-:W0:Y:S01]  /*0040*/  S2R R5, SR_TID.Y ;  /* 0x0000000000057919 */ /* 0x000e220000002200 */
[----:B------:R-:W0:Y:S01]  /*0050*/  LDCU UR5, c[0x0][0x364] ;  /* 0x00006c80ff0577ac */ /* 0x000e220008000800 */
[----:B------:R-:W1:Y:S01]  /*0060*/  S2R R3, SR_CTAID.X ;  /* 0x0000000000037919 */ /* 0x000e620000002500 */
[----:B------:R-:W1:Y:S01]  /*0070*/  S2R R2, SR_TID.X ;  /* 0x0000000000027919 */ /* 0x000e620000002100 */
[----:B0-----:R-:W-:-:S05]  /*0080*/  IMAD R0, R0, UR5, R5 ;  /* 0x0000000500007c24 */ /* 0x001fca000f8e0205 */
[----:B--2---:R-:W-:Y:S01]  /*0090*/  ISETP.GT.AND P0, PT, R0, R9, PT ;  /* 0x000000090000720c */ /* 0x004fe20003f04270 */
[----:B-1----:R-:W-:-:S05]  /*00a0*/  IMAD R3, R3, UR4, R2 ;  /* 0x0000000403037c24 */ /* 0x002fca000f8e0202 */
[----:B------:R-:W-:-:S13]  /*00b0*/  ISETP.GT.OR P0, PT, R3, R8, P0 ;  /* 0x000000080300720c */ /* 0x000fda0000704670 */
[----:B------:R-:W-:Y:S05]  /*00c0*/  @P0 EXIT ;  /* 0x000000000000094d */ /* 0x000fea0003800000 */
[----:B------:R-:W0:Y:S01]  /*00d0*/  LDC R10, c[0x0][0x398] ;  /* 0x0000e600ff0a7b82 */ /* 0x000e220000000800 */
[----:B------:R-:W1:Y:S01]  /*00e0*/  LDCU.64 UR4, c[0x0][0x358] ;  /* 0x00006b00ff0477ac */ /* 0x000e620008000a00 */
[----:B------:R-:W-:Y:S01]  /*00f0*/  BSSY.RECONVERGENT B0, `(.L_x_0) ;  /* 0x000011b000007945 */ /* 0x000fe20003800200 */
[----:B------:R-:W-:Y:S01]  /*0100*/  CS2R R4, SRZ ;  /* 0x0000000000047805 */ /* 0x000fe2000001ff00 */
[----:B------:R-:W-:Y:S02]  /*0110*/  IMAD.MOV.U32 R6, RZ, RZ, 0x0 ;  /* 0x00000000ff067424 */ /* 0x000fe400078e00ff */
[----:B------:R-:W-:Y:S02]  /*0120*/  IMAD.MOV.U32 R7, RZ, RZ, 0x3ff00000 ;  /* 0x3ff00000ff077424 */ /* 0x000fe400078e00ff */
[C-C-:B0-----:R-:W-:Y:S02]  /*0130*/  IMAD.IADD R9, R3.reuse, 0x1, -R10.reuse ;  /* 0x0000000103097824 */ /* 0x141fe400078e0a0a */
[----:B------:R-:W-:-:S05]  /*0140*/  IMAD.IADD R2, R3, 0x1, R10 ;  /* 0x0000000103027824 */ /* 0x000fca00078e020a */
[----:B------:R-:W-:Y:S01]  /*0150*/  ISETP.GE.AND P0, PT, R9, R2, PT ;  /* 0x000000020900720c */ /* 0x000fe20003f06270 */
[----:B------:R-:W-:-:S12]  /*0160*/  IMAD.MOV.U32 R2, RZ, RZ, RZ ;  /* 0x000000ffff027224 */ /* 0x000fd800078e00ff */
[----:B-1----:R-:W-:Y:S05]  /*0170*/  @P0 BRA `(.L_x_1) ;  /* 0x0000001000480947 */ /* 0x002fea0003800000 */
[----:B------:R-:W-:Y:S01]  /*0180*/  IMAD.SHL.U32 R2, R10, 0x2, RZ ;  /* 0x000000020a027824 */ /* 0x000fe200078e00ff */
[----:B------:R-:W-:Y:S01]  /*0190*/  BSSY.RECONVERGENT B1, `(.L_x_2) ;  /* 0x000010e000017945 */ /* 0x000fe20003800200 */
[----:B------:R-:W-:Y:S02]  /*01a0*/  IMAD.IADD R7, R0, 0x1, -R10 ;  /* 0x0000000100077824 */ /* 0x000fe400078e0a0a */
[C---:B------:R-:W-:Y:S01]  /*01b0*/  VIADD R5, R2.reuse, 0xffffffff ;  /* 0xffffffff02057836 */ /* 0x040fe20000000000 */
[C---:B------:R-:W-:Y:S01]  /*01c0*/  LOP3.LUT R4, R2.reuse, 0x6, RZ, 0xc0, !PT ;  /* 0x0000000602047812 */ /* 0x040fe200078ec0ff */
[----:B------:R-:W-:Y:S01]  /*01d0*/  IMAD R6, R7, R8, R8 ;  /* 0x0000000807067224 */ /* 0x000fe200078e0208 */
[----:B------:R-:W-:Y:S01]  /*01e0*/  LOP3.LUT R10, R2, 0xfffffff8, RZ, 0xc0, !PT ;  /* 0xfffffff8020a7812 */ /* 0x000fe200078ec0ff */
[----:B------:R-:W-:Y:S01]  /*01f0*/  IMAD.MOV.U32 R8, RZ, RZ, R9 ;  /* 0x000000ffff087224 */ /* 0x000fe200078e0009 */
[----:B------:R-:W-:Y:S01]  /*0200*/  IADD3 R4, PT, PT, R4, -0x1, RZ ;  /* 0xffffffff04047810 */ /* 0x000fe20007ffe0ff */
[----:B------:R-:W-:Y:S01]  /*0210*/  IMAD.MOV.U32 R9, RZ, RZ, RZ ;  /* 0x000000ffff097224 */ /* 0x000fe200078e00ff */
[----:B------:R-:W-:Y:S01]  /*0220*/  ISETP.GE.U32.AND P4, PT, R5, 0x7, PT ;  /* 0x000000070500780c */ /* 0x000fe20003f86070 */
[----:B------:R-:W-:Y:S01]  /*0230*/  IMAD.MOV.U32 R2, RZ, RZ, RZ ;  /* 0x000000ffff027224 */ /* 0x000fe200078e00ff */
[----:B------:R-:W-:-:S02]  /*0240*/  ISETP.GE.U32.AND P5, PT, R4, 0x3, PT ;  /* 0x000000030400780c */ /* 0x000fc40003fa6070 */
[----:B------:R-:W-:Y:S01]  /*0250*/  CS2R R4, SRZ ;  /* 0x0000000000047805 */ /* 0x000fe2000001ff00 */
[----:B------:R-:W-:-:S10]  /*0260*/  IMAD.MOV R10, RZ, RZ, -R10 ;  /* 0x000000ffff0a7224 */ /* 0x000fd400078e0a0a */
.L_x_8:
[----:B------:R-:W0:Y:S01]  /*0270*/  LDCU UR6, c[0x0][0x398] ;  /* 0x00007300ff0677ac */ /* 0x000e220008000800 */
[----:B------:R-:W-:Y:S01]  /*0280*/  BSSY.RECONVERGENT B2, `(.L_x_3) ;  /* 0x00000f9000027945 */ /* 0x000fe20003800200 */
[----:B0-----:R-:W-:-:S05]  /*0290*/  VIADD R12, R0, UR6 ;  /* 0x00000006000c7c36 */ /* 0x001fca0008000000 */
[----:B------:R-:W-:-:S13]  /*02a0*/  ISETP.GE.AND P0, PT, R7, R12, PT ;  /* 0x0000000c0700720c */ /* 0x000fda0003f06270 */
[----:B------:R-:W-:Y:S05]  /*02b0*/  @P0 BRA `(.L_x_4) ;  /* 0x0000000c00d40947 */ /* 0x000fea0003800000 */
[----:B------:R-:W-:Y:S01]  /*02c0*/  IMAD.MOV.U32 R11, RZ, RZ, R7 ;  /* 0x000000ffff0b7224 */ /* 0x000fe200078e0007 */
[----:B------:R-:W-:Y:S06]  /*02d0*/  @!P4 BRA `(.L_x_5) ;  /* 0x000000080040c947 */ /* 0x000fec0003800000 */
[----:B------:R-:W0:Y:S01]  /*02e0*/  LDCU UR6, c[0x0][0x390] ;  /* 0x00007200ff0677ac */ /* 0x000e220008000800 */
[C---:B------:R-:W-:Y:S01]  /*02f0*/  IADD3 R19, PT, PT, R7.reuse, 0x6, RZ ;  /* 0x0000000607137810 */ /* 0x040fe20007ffe0ff */
[C---:B------:R-:W-:Y:S02]  /*0300*/  VIADD R13, R7.reuse, 0x5 ;  /* 0x00000005070d7836 */ /* 0x040fe40000000000 */
[C---:B------:R-:W-:Y:S01]  /*0310*/  VIADD R11, R7.reuse, 0x7 ;  /* 0x00000007070b7836 */ /* 0x040fe20000000000 */
[----:B------:R-:W1:Y:S01]  /*0320*/  LDCU UR7, c[0x0][0x394] ;  /* 0x00007280ff0777ac */ /* 0x000e620008000800 */
[C---:B------:R-:W-:Y:S02]  /*0330*/  VIADD R17, R7.reuse, 0x4 ;  /* 0x0000000407117836 */ /* 0x040fe40000000000 */
[C---:B------:R-:W-:Y:S02]  /*0340*/  VIADD R21, R7.reuse, 0x3 ;  /* 0x0000000307157836 */ /* 0x040fe40000000000 */
[----:B------:R-:W-:-:S02]  /*0350*/  VIADD R15, R7, 0x2 ;  /* 0x00000002070f7836 */ /* 0x000fc40000000000 */
[----:B------:R-:W-:Y:S02]  /*0360*/  IMAD.IADD R23, R6, 0x1, R8 ;  /* 0x0000000106177824 */ /* 0x000fe400078e0208 */
[----:B------:R-:W-:Y:S02]  /*0370*/  IMAD.MOV.U32 R26, RZ, RZ, R10 ;  /* 0x000000ffff1a7224 */ /* 0x000fe400078e000a */
[----:B------:R-:W-:Y:S02]  /*0380*/  IMAD.MOV.U32 R25, RZ, RZ, R7 ;  /* 0x000000ffff197224 */ /* 0x000fe400078e0007 */
[--C-:B0-----:R-:W-:Y:S01]  /*0390*/  IMAD R18, R13, UR6, R8.reuse ;  /* 0x000000060d127c24 */ /* 0x101fe2000f8e0208 */
[----:B------:R-:W-:Y:S01]  /*03a0*/  ISETP.GE.AND P6, PT, R8, UR6, PT ;  /* 0x0000000608007c0c */ /* 0x000fe2000bfc6270 */
[--C-:B------:R-:W-:Y:S02]  /*03b0*/  IMAD R11, R11, UR6, R8.reuse ;  /* 0x000000060b0b7c24 */ /* 0x100fe4000f8e0208 */
[----:B------:R-:W-:-:S02]  /*03c0*/  IMAD R19, R19, UR6, R8 ;  /* 0x0000000613137c24 */ /* 0x000fc4000f8e0208 */
[--C-:B------:R-:W-:Y:S02]  /*03d0*/  IMAD R20, R17, UR6, R8.reuse ;  /* 0x0000000611147c24 */ /* 0x100fe4000f8e0208 */
[--C-:B------:R-:W-:Y:S02]  /*03e0*/  IMAD R21, R21, UR6, R8.reuse ;  /* 0x0000000615157c24 */ /* 0x100fe4000f8e0208 */
[--C-:B------:R-:W-:Y:S02]  /*03f0*/  IMAD R22, R15, UR6, R8.reuse ;  /* 0x000000060f167c24 */ /* 0x100fe4000f8e0208 */
[----:B-1----:R-:W-:-:S07]  /*0400*/  IMAD R13, R7, UR6, R8 ;  /* 0x00000006070d7c24 */ /* 0x002fce000f8e0208 */
.L_x_6:
[C---:B------:R-:W-:Y:S01]  /*0410*/  ISETP.GE.OR P3, PT, R25.reuse, UR7, P6 ;  /* 0x0000000719007c0c */ /* 0x040fe2000b766670 */
[C---:B------:R-:W-:Y:S01]  /*0420*/  VIADD R17, R25.reuse, 0x2 ;  /* 0x0000000219117836 */ /* 0x040fe20000000000 */
[CC--:B------:R-:W-:Y:S02]  /*0430*/  LOP3.LUT R12, R25.reuse, R8.reuse, RZ, 0xfc, !PT ;  /* 0x00000008190c7212 */ /* 0x0c0fe400078efcff */
[----:B------:R-:W-:Y:S02]  /*0440*/  IADD3 R15, PT, PT, R25, 0x1, RZ ;  /* 0x00000001190f7810 */ /* 0x000fe40007ffe0ff */
[----:B------:R-:W-:Y:S02]  /*0450*/  ISETP.LT.OR P3, PT, R12, RZ, P3 ;  /* 0x000000ff0c00720c */ /* 0x000fe40001f61670 */
[C---:B------:R-:W-:Y:S02]  /*0460*/  ISETP.GE.OR P2, PT, R15.reuse, UR7, P6 ;  /* 0x000000070f007c0c */ /* 0x040fe4000b746670 */
[----:B------:R-:W-:-:S02]  /*0470*/  LOP3.LUT R15, R15, R8, RZ, 0xfc, !PT ;  /* 0x000000080f0f7212 */ /* 0x000fc400078efcff */
[----:B------:R-:W-:Y:S02]  /*0480*/  ISETP.GE.OR P0, PT, R17, UR7, P6 ;  /* 0x0000000711007c0c */ /* 0x000fe4000b706670 */
[----:B------:R-:W-:Y:S02]  /*0490*/  ISETP.LT.OR P2, PT, R15, RZ, P2 ;  /* 0x000000ff0f00720c */ /* 0x000fe40001741670 */
[----:B------:R-:W-:-:S03]  /*04a0*/  LOP3.LUT R17, R17, R8, RZ, 0xfc, !PT ;  /* 0x0000000811117212 */ /* 0x000fc600078efcff */
[----:B------:R-:W0:Y:S01]  /*04b0*/  @!P3 LDC.64 R14, c[0x0][0x380] ;  /* 0x0000e000ff0ebb82 */ /* 0x000e220000000a00 */
[----:B------:R-:W-:Y:S01]  /*04c0*/  ISETP.LT.OR P0, PT, R17, RZ, P0 ;  /* 0x000000ff1100720c */ /* 0x000fe20000701670 */
[----:B------:R-:W-:-:S05]  /*04d0*/  VIADD R17, R25, 0x3 ;  /* 0x0000000319117836 */ /* 0x000fca0000000000 */
[C---:B------:R-:W-:Y:S01]  /*04e0*/  ISETP.GE.OR P1, PT, R17.reuse, UR7, P6 ;  /* 0x0000000711007c0c */ /* 0x040fe2000b726670 */
[----:B------:R-:W1:Y:S01]  /*04f0*/  @!P2 LDC.64 R28, c[0x0][0x380] ;  /* 0x0000e000ff1cab82 */ /* 0x000e620000000a00 */
[----:B------:R-:W-:-:S04]  /*0500*/  LOP3.LUT R17, R17, R8, RZ, 0xfc, !PT ;  /* 0x0000000811117212 */ /* 0x000fc800078efcff */
[----:B------:R-:W-:-:S03]  /*0510*/  ISETP.LT.OR P1, PT, R17, RZ, P1 ;  /* 0x000000ff1100720c */ /* 0x000fc60000f21670 */
[----:B------:R-:W2:Y:S01]  /*0520*/  @!P0 LDC.64 R16, c[0x0][0x380] ;  /* 0x0000e000ff108b82 */ /* 0x000ea20000000a00 */
[----:B0-----:R-:W-:-:S05]  /*0530*/  @!P3 IMAD.WIDE R14, R13, 0x4, R14 ;  /* 0x000000040d0eb825 */ /* 0x001fca00078e020e */
[----:B------:R0:W3:Y:S01]  /*0540*/  @!P3 LDG.E R12, desc[UR4][R14.64] ;  /* 0x000000040e0cb981 */ /* 0x0000e2000c1e1900 */
[----:B-1----:R-:W-:-:S05]  /*0550*/  @!P2 IMAD.WIDE R28, R23, 0x4, R28 ;  /* 0x00000004171ca825 */ /* 0x002fca00078e021c */
[----:B------:R-:W4:Y:S01]  /*0560*/  @!P2 LDG.E R24, desc[UR4][R28.64] ;  /* 0x000000041c18a981 */ /* 0x000f22000c1e1900 */
[----:B0-----:R-:W0:Y:S01]  /*0570*/  @!P1 LDC.64 R14, c[0x0][0x380] ;  /* 0x0000e000ff0e9b82 */ /* 0x001e220000000a00 */
[----:B--2---:R-:W-:-:S06]  /*0580*/  @!P0 IMAD.WIDE R16, R22, 0x4, R16 ;  /* 0x0000000416108825 */ /* 0x004fcc00078e0210 */
[----:B------:R-:W2:Y:S01]  /*0590*/  @!P0 LDG.E R16, desc[UR4][R16.64] ;  /* 0x0000000410108981 */ /* 0x000ea2000c1e1900 */
[----:B0-----:R-:W-:-:S05]  /*05a0*/  @!P1 IMAD.WIDE R14, R21, 0x4, R14 ;  /* 0x00000004150e9825 */ /* 0x001fca00078e020e */
[----:B------:R0:W5:Y:S01]  /*05b0*/  @!P1 LDG.E R27, desc[UR4][R14.64] ;  /* 0x000000040e1b9981 */ /* 0x000162000c1e1900 */
[----:B------:R-:W-:-:S04]  /*05c0*/  @!P3 VIADD R9, R9, 0x1 ;  /* 0x000000010909b836 */ /* 0x000fc80000000000 */
[----:B------:R-:W-:Y:S01]  /*05d0*/  @!P2 VIADD R9, R9, 0x1 ;  /* 0x000000010909a836 */ /* 0x000fe20000000000 */
[----:B0-----:R-:W-:-:S03]  /*05e0*/  IADD3 R15, PT, PT, R25, 0x4, RZ ;  /* 0x00000004190f7810 */ /* 0x001fc60007ffe0ff */
[----:B------:R-:W-:-:S04]  /*05f0*/  @!P0 VIADD R9, R9, 0x1 ;  /* 0x0000000109098836 */ /* 0x000fc80000000000 */
[----:B------:R-:W-:Y:S01]  /*0600*/  @!P1 VIADD R9, R9, 0x1 ;  /* 0x0000000109099836 */ /* 0x000fe20000000000 */
[----:B---3--:R-:W-:-:S05]  /*0610*/  @!P3 PRMT R17, R12, 0x7770, RZ ;  /* 0x000077700c11b816 */ /* 0x008fca00000000ff */
[----:B------:R-:W-:Y:S01]  /*0620*/  @!P3 IMAD.IADD R4, R4, 0x1, R17 ;  /* 0x000000010404b824 */ /* 0x000fe200078e0211 */
[C---:B------:R-:W-:Y:S02]  /*0630*/  @!P3 PRMT R17, R12.reuse, 0x7771, RZ ;  /* 0x000077710c11b816 */ /* 0x040fe400000000ff */
[----:B------:R-:W-:Y:S02]  /*0640*/  @!P3 PRMT R12, R12, 0x7772, RZ ;  /* 0x000077720c0cb816 */ /* 0x000fe400000000ff */
[----:B----4-:R-:W-:Y:S01]  /*0650*/  @!P2 PRMT R29, R24, 0x7770, RZ ;  /* 0x00007770181da816 */ /* 0x010fe200000000ff */
[----:B------:R-:W-:Y:S02]  /*0660*/  @!P3 IMAD.IADD R2, R2, 0x1, R17 ;  /* 0x000000010202b824 */ /* 0x000fe400078e0211 */
[----:B------:R-:W-:Y:S01]  /*0670*/  @!P3 IMAD.IADD R5, R5, 0x1, R12 ;  /* 0x000000010505b824 */ /* 0x000fe200078e020c */
[C---:B------:R-:W-:Y:S01]  /*0680*/  @!P2 PRMT R12, R24.reuse, 0x7771, RZ ;  /* 0x00007771180ca816 */ /* 0x040fe200000000ff */
[----:B------:R-:W-:Y:S01]  /*0690*/  VIADD R17, R25, 0x5 ;  /* 0x0000000519117836 */ /* 0x000fe20000000000 */
[----:B------:R-:W-:Y:S01]  /*06a0*/  @!P2 PRMT R24, R24, 0x7772, RZ ;  /* 0x000077721818a816 */ /* 0x000fe200000000ff */
[----:B------:R-:W-:-:S02]  /*06b0*/  @!P2 IMAD.IADD R4, R4, 0x1, R29 ;  /* 0x000000010404a824 */ /* 0x000fc400078e021d */
[----:B------:R-:W-:Y:S02]  /*06c0*/  @!P2 IMAD.IADD R2, R2, 0x1, R12 ;  /* 0x000000010202a824 */ /* 0x000fe400078e020c */
[----:B------:R-:W-:Y:S01]  /*06d0*/  @!P2 IMAD.IADD R5, R5, 0x1, R24 ;  /* 0x000000010505a824 */ /* 0x000fe200078e0218 */
[C---:B------:R-:W-:Y:S02]  /*06e0*/  ISETP.GE.OR P2, PT, R17.reuse, UR7, P6 ;  /* 0x0000000711007c0c */ /* 0x040fe4000b746670 */
[-C--:B------:R-:W-:Y:S02]  /*06f0*/  LOP3.LUT R17, R17, R8.reuse, RZ, 0xfc, !PT ;  /* 0x0000000811117212 */ /* 0x080fe400078efcff */
[C---:B------:R-:W-:Y:S02]  /*0700*/  ISETP.GE.OR P3, PT, R15.reuse, UR7, P6 ;  /* 0x000000070f007c0c */ /* 0x040fe4000b766670 */
[----:B------:R-:W-:Y:S02]  /*0710*/  LOP3.LUT R15, R15, R8, RZ, 0xfc, !PT ;  /* 0x000000080f0f7212 */ /* 0x000fe400078efcff */
[----:B------:R-:W-:-:S02]  /*0720*/  ISETP.LT.OR P2, PT, R17, RZ, P2 ;  /* 0x000000ff1100720c */ /* 0x000fc40001741670 */
[C---:B--2---:R-:W-:Y:S02]  /*0730*/  @!P0 PRMT R17, R16.reuse, 0x7771, RZ ;  /* 0x0000777110118816 */ /* 0x044fe400000000ff */
[----:B------:R-:W-:Y:S02]  /*0740*/  ISETP.LT.OR P3, PT, R15, RZ, P3 ;  /* 0x000000ff0f00720c */ /* 0x000fe40001f61670 */
[----:B------:R-:W-:Y:S01]  /*0750*/  @!P0 PRMT R15, R16, 0x7770, RZ ;  /* 0x00007770100f8816 */ /* 0x000fe200000000ff */
[----:B------:R-:W-:Y:S01]  /*0760*/  @!P0 IMAD.IADD R2, R2, 0x1, R17 ;  /* 0x0000000102028824 */ /* 0x000fe200078e0211 */
[----:B-----5:R-:W-:-:S03]  /*0770*/  @!P1 PRMT R17, R27, 0x7771, RZ ;  /* 0x000077711b119816 */ /* 0x020fc600000000ff */
[----:B------:R-:W-:Y:S01]  /*0780*/  @!P0 IMAD.IADD R4, R4, 0x1, R15 ;  /* 0x0000000104048824 */ /* 0x000fe200078e020f */
[----:B------:R-:W-:Y:S01]  /*0790*/  @!P1 PRMT R15, R27, 0x7770, RZ ;  /* 0x000077701b0f9816 */ /* 0x000fe200000000ff */
[----:B------:R-:W0:Y:S01]  /*07a0*/  @!P2 LDC.64 R28, c[0x0][0x380] ;  /* 0x0000e000ff1cab82 */ /* 0x000e220000000a00 */
[----:B------:R-:W-:Y:S01]  /*07b0*/  @!P0 PRMT R16, R16, 0x7772, RZ ;  /* 0x0000777210108816 */ /* 0x000fe200000000ff */
[----:B------:R-:W-:Y:S01]  /*07c0*/  @!P1 IMAD.IADD R2, R2, 0x1, R17 ;  /* 0x0000000102029824 */ /* 0x000fe200078e0211 */
[----:B------:R-:W-:Y:S01]  /*07d0*/  @!P1 IADD3 R4, PT, PT, R4, R15, RZ ;  /* 0x0000000f04049210 */ /* 0x000fe20007ffe0ff */
[----:B------:R-:W-:Y:S02]  /*07e0*/  VIADD R17, R25, 0x6 ;  /* 0x0000000619117836 */ /* 0x000fe40000000000 */
[----:B------:R-:W-:Y:S02]  /*07f0*/  @!P0 IMAD.IADD R5, R5, 0x1, R16 ;  /* 0x0000000105058824 */ /* 0x000fe400078e0210 */
[----:B------:R-:W1:Y:S01]  /*0800*/  @!P3 LDC.64 R14, c[0x0][0x380] ;  /* 0x0000e000ff0ebb82 */ /* 0x000e620000000a00 */
[----:B------:R-:W-:-:S02]  /*0810*/  ISETP.GE.OR P0, PT, R17, UR7, P6 ;  /* 0x0000000711007c0c */ /* 0x000fc4000b706670 */
[----:B------:R-:W-:Y:S02]  /*0820*/  LOP3.LUT R17, R17, R8, RZ, 0xfc, !PT ;  /* 0x0000000811117212 */ /* 0x000fe400078efcff */
[----:B------:R-:W-:Y:S02]  /*0830*/  @!P1 PRMT R12, R27, 0x7772, RZ ;  /* 0x000077721b0c9816 */ /* 0x000fe400000000ff */
[----:B------:R-:W-:Y:S01]  /*0840*/  ISETP.LT.OR P0, PT, R17, RZ, P0 ;  /* 0x000000ff1100720c */ /* 0x000fe20000701670 */
[----:B------:R-:W-:Y:S02]  /*0850*/  VIADD R17, R25, 0x7 ;  /* 0x0000000719117836 */ /* 0x000fe40000000000 */
[----:B------:R-:W-:-:S03]  /*0860*/  @!P1 IMAD.IADD R5, R5, 0x1, R12 ;  /* 0x0000000105059824 */ /* 0x000fc600078e020c */
[C---:B------:R-:W-:Y:S02]  /*0870*/  ISETP.GE.OR P1, PT, R17.reuse, UR7, P6 ;  /* 0x0000000711007c0c */ /* 0x040fe4000b726670 */
[----:B------:R-:W-:-:S04]  /*0880*/  LOP3.LUT R17, R17, R8, RZ, 0xfc, !PT ;  /* 0x0000000811117212 */ /* 0x000fc800078efcff */
[----:B------:R-:W-:Y:S02]  /*0890*/  ISETP.LT.OR P1, PT, R17, RZ, P1 ;  /* 0x000000ff1100720c */ /* 0x000fe40000f21670 */
[----:B------:R-:W2:Y:S01]  /*08a0*/  @!P0 LDC.64 R16, c[0x0][0x380] ;  /* 0x0000e000ff108b82 */ /* 0x000ea20000000a00 */
[----:B-1----:R-:W-:-:S05]  /*08b0*/  @!P3 IMAD.WIDE R14, R20, 0x4, R14 ;  /* 0x00000004140eb825 */ /* 0x002fca00078e020e */
[----:B------:R1:W3:Y:S05]  /*08c0*/  @!P3 LDG.E R12, desc[UR4][R14.64] ;  /* 0x000000040e0cb981 */ /* 0x0002ea000c1e1900 */
[----:B-1----:R-:W1:Y:S01]  /*08d0*/  @!P1 LDC.64 R14, c[0x0][0x380] ;  /* 0x0000e000ff0e9b82 */ /* 0x002e620000000a00 */
[----:B0-----:R-:W-:-:S05]  /*08e0*/  @!P2 IMAD.WIDE R28, R18, 0x4, R28 ;  /* 0x00000004121ca825 */ /* 0x001fca00078e021c */
[----:B------:R-:W4:Y:S01]  /*08f0*/  @!P2 LDG.E R24, desc[UR4][R28.64] ;  /* 0x000000041c18a981 */ /* 0x000f22000c1e1900 */
[----:B--2---:R-:W-:-:S06]  /*0900*/  @!P0 IMAD.WIDE R16, R19, 0x4, R16 ;  /* 0x0000000413108825 */ /* 0x004fcc00078e0210 */
[----:B------:R3:W2:Y:S01]  /*0910*/  @!P0 LDG.E R16, desc[UR4][R16.64] ;  /* 0x0000000410108981 */ /* 0x0006a2000c1e1900 */
[----:B-1----:R-:W-:-:S05]  /*0920*/  @!P1 IMAD.WIDE R14, R11, 0x4, R14 ;  /* 0x000000040b0e9825 */ /* 0x002fca00078e020e */
[----:B------:R0:W5:Y:S01]  /*0930*/  @!P1 LDG.E R27, desc[UR4][R14.64] ;  /* 0x000000040e1b9981 */ /* 0x000162000c1e1900 */
[----:B------:R-:W-:Y:S02]  /*0940*/  VIADD R26, R26, 0x8 ;  /* 0x000000081a1a7836 */ /* 0x000fe40000000000 */
[----:B------:R-:W-:-:S04]  /*0950*/  @!P3 VIADD R9, R9, 0x1 ;  /* 0x000000010909b836 */ /* 0x000fc80000000000 */
[----:B------:R-:W-:-:S04]  /*0960*/  @!P2 VIADD R9, R9, 0x1 ;  /* 0x000000010909a836 */ /* 0x000fc80000000000 */
[----:B------:R-:W-:Y:S02]  /*0970*/  @!P0 VIADD R9, R9, 0x1 ;  /* 0x0000000109098836 */ /* 0x000fe40000000000 */
[----:B------:R-:W-:-:S03]  /*0980*/  VIADD R25, R25, 0x8 ;  /* 0x0000000819197836 */ /* 0x000fc60000000000 */
[----:B------:R-:W-:Y:S02]  /*0990*/  @!P1 IADD3 R9, PT, PT, R9, 0x1, RZ ;  /* 0x0000000109099810 */ /* 0x000fe40007ffe0ff */
[----:B---3--:R-:W-:-:S05]  /*09a0*/  @!P3 PRMT R17, R12, 0x7770, RZ ;  /* 0x000077700c11b816 */ /* 0x008fca00000000ff */
[----:B------:R-:W-:Y:S01]  /*09b0*/  @!P3 IMAD.IADD R4, R4, 0x1, R17 ;  /* 0x000000010404b824 */ /* 0x000fe200078e0211 */
[C---:B------:R-:W-:Y:S02]  /*09c0*/  @!P3 PRMT R17, R12.reuse, 0x7771, RZ ;  /* 0x000077710c11b816 */ /* 0x040fe400000000ff */
[----:B------:R-:W-:-:S05]  /*09d0*/  @!P3 PRMT R12, R12, 0x7772, RZ ;  /* 0x000077720c0cb816 */ /* 0x000fca00000000ff */
[----:B------:R-:W-:Y:S02]  /*09e0*/  @!P3 IMAD.IADD R5, R5, 0x1, R12 ;  /* 0x000000010505b824 */ /* 0x000fe400078e020c */
[----:B------:R-:W1:Y:S01]  /*09f0*/  LDC R12, c[0x0][0x390] ;  /* 0x0000e400ff0c7b82 */ /* 0x000e620000000800 */
[----:B------:R-:W-:Y:S02]  /*0a00*/  @!P3 IADD3 R2, PT, PT, R2, R17, RZ ;  /* 0x000000110202b210 */ /* 0x000fe40007ffe0ff */
[----:B----4-:R-:W-:Y:S02]  /*0a10*/  @!P2 PRMT R17, R24, 0x7771, RZ ;  /* 0x000077711811a816 */ /* 0x010fe400000000ff */
[----:B------:R-:W-:Y:S02]  /*0a20*/  ISETP.NE.AND P3, PT, R26, RZ, PT ;  /* 0x000000ff1a00720c */ /* 0x000fe40003f65270 */
[----:B------:R-:W-:Y:S01]  /*0a30*/  @!P2 PRMT R29, R24, 0x7770, RZ ;  /* 0x00007770181da816 */ /* 0x000fe200000000ff */
[----:B------:R-:W-:Y:S01]  /*0a40*/  @!P2 IMAD.IADD R2, R2, 0x1, R17 ;  /* 0x000000010202a824 */ /* 0x000fe200078e0211 */
[----:B------:R-:W-:-:S02]  /*0a50*/  @!P2 PRMT R24, R24, 0x7772, RZ ;  /* 0x000077721818a816 */ /* 0x000fc400000000ff */
[----:B--2---:R-:W-:Y:S01]  /*0a60*/  @!P0 PRMT R17, R16, 0x7771, RZ ;  /* 0x0000777110118816 */ /* 0x004fe200000000ff */
[----:B------:R-:W-:Y:S01]  /*0a70*/  @!P2 IMAD.IADD R4, R4, 0x1, R29 ;  /* 0x000000010404a824 */ /* 0x000fe200078e021d */
[C---:B0-----:R-:W-:Y:S01]  /*0a80*/  @!P0 PRMT R15, R16.reuse, 0x7770, RZ ;  /* 0x00007770100f8816 */ /* 0x041fe200000000ff */
[----:B------:R-:W-:Y:S01]  /*0a90*/  @!P2 IMAD.IADD R5, R5, 0x1, R24 ;  /* 0x000000010505a824 */ /* 0x000fe200078e0218 */
[----:B------:R-:W-:Y:S01]  /*0aa0*/  @!P0 PRMT R16, R16, 0x7772, RZ ;  /* 0x0000777210108816 */ /* 0x000fe200000000ff */
[----:B------:R-:W-:Y:S02]  /*0ab0*/  @!P0 IMAD.IADD R2, R2, 0x1, R17 ;  /* 0x0000000102028824 */ /* 0x000fe400078e0211 */
[----:B------:R-:W-:Y:S02]  /*0ac0*/  @!P0 IMAD.IADD R4, R4, 0x1, R15 ;  /* 0x0000000104048824 */ /* 0x000fe400078e020f */
[----:B------:R-:W-:Y:S01]  /*0ad0*/  @!P0 IMAD.IADD R5, R5, 0x1, R16 ;  /* 0x0000000105058824 */ /* 0x000fe200078e0210 */
[----:B-----5:R-:W-:-:S02]  /*0ae0*/  @!P1 PRMT R17, R27, 0x7771, RZ ;  /* 0x000077711b119816 */ /* 0x020fc400000000ff */
[C---:B------:R-:W-:Y:S02]  /*0af0*/  @!P1 PRMT R14, R27.reuse, 0x7772, RZ ;  /* 0x000077721b0e9816 */ /* 0x040fe400000000ff */
[----:B------:R-:W-:Y:S01]  /*0b00*/  @!P1 PRMT R15, R27, 0x7770, RZ ;  /* 0x000077701b0f9816 */ /* 0x000fe200000000ff */
[----:B------:R-:W-:Y:S01]  /*0b10*/  @!P1 IMAD.IADD R2, R2, 0x1, R17 ;  /* 0x0000000102029824 */ /* 0x000fe200078e0211 */
[----:B-1----:R-:W-:Y:S01]  /*0b20*/  LEA R19, R12, R19, 0x3 ;  /* 0x000000130c137211 */ /* 0x002fe200078e18ff */
[----:B------:R-:W-:Y:S01]  /*0b30*/  @!P1 IMAD.IADD R5, R5, 0x1, R14 ;  /* 0x0000000105059824 */ /* 0x000fe200078e020e */
[----:B------:R-:W-:Y:S01]  /*0b40*/  @!P1 IADD3 R4, PT, PT, R4, R15, RZ ;  /* 0x0000000f04049210 */ /* 0x000fe20007ffe0ff */
[C---:B------:R-:W-:Y:S02]  /*0b50*/  IMAD R13, R12.reuse, 0x8, R13 ;  /* 0x000000080c0d7824 */ /* 0x040fe400078e020d */
[C---:B------:R-:W-:Y:S02]  /*0b60*/  IMAD R11, R12.reuse, 0x8, R11 ;  /* 0x000000080c0b7824 */ /* 0x040fe400078e020b */
[----:B------:R-:W-:-:S02]  /*0b70*/  IMAD R18, R12, 0x8, R18 ;  /* 0x000000080c127824 */ /* 0x000fc400078e0212 */
[C---:B------:R-:W-:Y:S02]  /*0b80*/  IMAD R20, R12.reuse, 0x8, R20 ;  /* 0x000000080c147824 */ /* 0x040fe400078e0214 */
[C---:B------:R-:W-:Y:S02]  /*0b90*/  IMAD R21, R12.reuse, 0x8, R21 ;  /* 0x000000080c157824 */ /* 0x040fe400078e0215 */
[C---:B------:R-:W-:Y:S02]  /*0ba0*/  IMAD R22, R12.reuse, 0x8, R22 ;  /* 0x000000080c167824 */ /* 0x040fe400078e0216 */
[----:B------:R-:W-:Y:S01]  /*0bb0*/  IMAD R23, R12, 0x8, R23 ;  /* 0x000000080c177824 */ /* 0x000fe200078e0217 */
[----:B------:R-:W-:Y:S06]  /*0bc0*/  @P3 BRA `(.L_x_6) ;  /* 0xfffffff800103947 */ /* 0x000fec000383ffff */
[----:B------:R-:W-:-:S07]  /*0bd0*/  IMAD.MOV.U32 R11, RZ, RZ, R25 ;  /* 0x000000ffff0b7224 */ /* 0x000fce00078e0019 */
.L_x_5:
[----:B------:R-:W0:Y:S02]  /*0be0*/  LDCU UR6, c[0x0][0x398] ;  /* 0x00007300ff0677ac */ /* 0x000e240008000800 */
[----:B0-----:R-:W-:-:S09]  /*0bf0*/  ULOP3.LUT UP0, URZ, UR6, 0x3, URZ, 0xc0, !UPT ;  /* 0x0000000306ff7892 */ /* 0x001fd2000f80c0ff */
[----:B------:R-:W-:Y:S05]  /*0c00*/  BRA.U !UP0, `(.L_x_4) ;  /* 0x0000000508807547 */ /* 0x000fea000b800000 */
[----:B------:R-:W-:Y:S01]  /*0c10*/  ULOP3.LUT UP0, URZ, UR6, 0x1, URZ, 0xc0, !UPT ;  /* 0x0000000106ff7892 */ /* 0x000fe2000f80c0ff */
[----:B------:R-:W-:Y:S10]  /*0c20*/  @!P5 BRA `(.L_x_7) ;  /* 0x0000000000f8d947 */ /* 0x000ff40003800000 */
[----:B------:R-:W0:Y:S01]  /*0c30*/  LDCU.64 UR6, c[0x0][0x390] ;  /* 0x00007200ff0677ac */ /* 0x000e220008000a00 */
[C---:B------:R-:W-:Y:S01]  /*0c40*/  LOP3.LUT R12, R11.reuse, R8, RZ, 0xfc, !PT ;  /* 0x000000080b0c7212 */ /* 0x040fe200078efcff */
[C---:B------:R-:W-:Y:S02]  /*0c50*/  VIADD R27, R11.reuse, 0x1 ;  /* 0x000000010b1b7836 */ /* 0x040fe40000000000 */
[C---:B------:R-:W-:Y:S02]  /*0c60*/  VIADD R23, R11.reuse, 0x2 ;  /* 0x000000020b177836 */ /* 0x040fe40000000000 */
[----:B------:R-:W-:-:S03]  /*0c70*/  VIADD R21, R11, 0x3 ;  /* 0x000000030b157836 */ /* 0x000fc60000000000 */
[-C--:B------:R-:W-:Y:S02]  /*0c80*/  LOP3.LUT R13, R23, R8.reuse, RZ, 0xfc, !PT ;  /* 0x00000008170d7212 */ /* 0x080fe400078efcff */
[----:B------:R-:W-:Y:S02]  /*0c90*/  LOP3.LUT R14, R21, R8, RZ, 0xfc, !PT ;  /* 0x00000008150e7212 */ /* 0x000fe400078efcff */
[----:B0-----:R-:W-:-:S04]  /*0ca0*/  ISETP.GE.AND P0, PT, R8, UR6, PT ;  /* 0x0000000608007c0c */ /* 0x001fc8000bf06270 */
[----:B------:R-:W-:Y:S02]  /*0cb0*/  ISETP.GE.OR P1, PT, R11, UR7, P0 ;  /* 0x000000070b007c0c */ /* 0x000fe40008726670 */
[C---:B------:R-:W-:Y:S02]  /*0cc0*/  ISETP.GE.OR P2, PT, R27.reuse, UR7, P0 ;  /* 0x000000071b007c0c */ /* 0x040fe40008746670 */
[----:B------:R-:W-:Y:S02]  /*0cd0*/  ISETP.LT.OR P1, PT, R12, RZ, P1 ;  /* 0x000000ff0c00720c */ /* 0x000fe40000f21670 */
[----:B------:R-:W-:Y:S02]  /*0ce0*/  LOP3.LUT R12, R27, R8, RZ, 0xfc, !PT ;  /* 0x000000081b0c7212 */ /* 0x000fe400078efcff */
[----:B------:R-:W-:Y:S02]  /*0cf0*/  ISETP.GE.OR P3, PT, R23, UR7, P0 ;  /* 0x0000000717007c0c */ /* 0x000fe40008766670 */
[----:B------:R-:W-:-:S02]  /*0d00*/  ISETP.LT.OR P2, PT, R12, RZ, P2 ;  /* 0x000000ff0c00720c */ /* 0x000fc40001741670 */
[----:B------:R-:W-:Y:S02]  /*0d10*/  ISETP.LT.OR P3, PT, R13, RZ, P3 ;  /* 0x000000ff0d00720c */ /* 0x000fe40001f61670 */
[----:B------:R-:W-:-:S03]  /*0d20*/  ISETP.GE.OR P0, PT, R21, UR7, P0 ;  /* 0x0000000715007c0c */ /* 0x000fc60008706670 */
[----:B------:R-:W0:Y:S01]  /*0d30*/  @!P1 LDC.64 R18, c[0x0][0x380] ;  /* 0x0000e000ff129b82 */ /* 0x000e220000000a00 */
[----:B------:R-:W-:Y:S01]  /*0d40*/  ISETP.LT.OR P0, PT, R14, RZ, P0 ;  /* 0x000000ff0e00720c */ /* 0x000fe20000701670 */
[----:B------:R-:W-:-:S06]  /*0d50*/  @!P1 IMAD R25, R11, UR6, R8 ;  /* 0x000000060b199c24 */ /* 0x000fcc000f8e0208 */
[----:B------:R-:W1:Y:S08]  /*0d60*/  @!P2 LDC.64 R12, c[0x0][0x380] ;  /* 0x0000e000ff0cab82 */ /* 0x000e700000000a00 */
[----:B------:R-:W2:Y:S08]  /*0d70*/  @!P3 LDC.64 R14, c[0x0][0x380] ;  /* 0x0000e000ff0ebb82 */ /* 0x000eb00000000a00 */
[----:B------:R-:W3:Y:S01]  /*0d80*/  @!P0 LDC.64 R16, c[0x0][0x380] ;  /* 0x0000e000ff108b82 */ /* 0x000ee20000000a00 */
[----:B0-----:R-:W-:-:S04]  /*0d90*/  @!P1 IMAD.WIDE R18, R25, 0x4, R18 ;  /* 0x0000000419129825 */ /* 0x001fc800078e0212 */
[--C-:B------:R-:W-:Y:S02]  /*0da0*/  @!P2 IMAD R25, R27, UR6, R8.reuse ;  /* 0x000000061b19ac24 */ /* 0x100fe4000f8e0208 */
[----:B------:R-:W4:Y:S01]  /*0db0*/  @!P1 LDG.E R18, desc[UR4][R18.64] ;  /* 0x0000000412129981 */ /* 0x000f22000c1e1900 */
[----:B------:R-:W-:Y:S02]  /*0dc0*/  @!P3 IMAD R23, R23, UR6, R8 ;  /* 0x000000061717bc24 */ /* 0x000fe4000f8e0208 */
[----:B-1----:R-:W-:-:S04]  /*0dd0*/  @!P2 IMAD.WIDE R12, R25, 0x4, R12 ;  /* 0x00000004190ca825 */ /* 0x002fc800078e020c */
[----:B------:R-:W-:Y:S02]  /*0de0*/  @!P0 IMAD R21, R21, UR6, R8 ;  /* 0x0000000615158c24 */ /* 0x000fe4000f8e0208 */
[----:B--2---:R-:W-:Y:S01]  /*0df0*/  @!P3 IMAD.WIDE R14, R23, 0x4, R14 ;  /* 0x00000004170eb825 */ /* 0x004fe200078e020e */
[----:B------:R-:W2:Y:S05]  /*0e00*/  @!P2 LDG.E R12, desc[UR4][R12.64] ;  /* 0x000000040c0ca981 */ /* 0x000eaa000c1e1900 */
[----:B------:R-:W5:Y:S01]  /*0e10*/  @!P3 LDG.E R14, desc[UR4][R14.64] ;  /* 0x000000040e0eb981 */ /* 0x000f62000c1e1900 */
[----:B---3--:R-:W-:-:S06]  /*0e20*/  @!P0 IMAD.WIDE R16, R21, 0x4, R16 ;  /* 0x0000000415108825 */ /* 0x008fcc00078e0210 */
[----:B------:R-:W3:Y:S01]  /*0e30*/  @!P0 LDG.E R16, desc[UR4][R16.64] ;  /* 0x0000000410108981 */ /* 0x000ee2000c1e1900 */
[----:B------:R-:W-:Y:S02]  /*0e40*/  @!P1 VIADD R9, R9, 0x1 ;  /* 0x0000000109099836 */ /* 0x000fe40000000000 */
[----:B------:R-:W-:Y:S02]  /*0e50*/  VIADD R11, R11, 0x4 ;  /* 0x000000040b0b7836 */ /* 0x000fe40000000000 */
[----:B------:R-:W-:-:S04]  /*0e60*/  @!P2 VIADD R9, R9, 0x1 ;  /* 0x000000010909a836 */ /* 0x000fc80000000000 */
[----:B------:R-:W-:-:S04]  /*0e70*/  @!P3 VIADD R9, R9, 0x1 ;  /* 0x000000010909b836 */ /* 0x000fc80000000000 */
[----:B------:R-:W-:Y:S01]  /*0e80*/  @!P0 VIADD R9, R9, 0x1 ;  /* 0x0000000109098836 */ /* 0x000fe20000000000 */
[C---:B----4-:R-:W-:Y:S02]  /*0e90*/  @!P1 PRMT R21, R18.reuse, 0x7770, RZ ;  /* 0x0000777012159816 */ /* 0x050fe400000000ff */
[C---:B------:R-:W-:Y:S02]  /*0ea0*/  @!P1 PRMT R23, R18.reuse, 0x7771, RZ ;  /* 0x0000777112179816 */ /* 0x040fe400000000ff */
[----:B------:R-:W-:Y:S01]  /*0eb0*/  @!P1 PRMT R18, R18, 0x7772, RZ ;  /* 0x0000777212129816 */ /* 0x000fe200000000ff */
[----:B------:R-:W-:Y:S02]  /*0ec0*/  @!P1 IMAD.IADD R4, R4, 0x1, R21 ;  /* 0x0000000104049824 */ /* 0x000fe400078e0215 */
[----:B------:R-:W-:Y:S02]  /*0ed0*/  @!P1 IMAD.IADD R2, R2, 0x1, R23 ;  /* 0x0000000102029824 */ /* 0x000fe400078e0217 */
[----:B------:R-:W-:Y:S01]  /*0ee0*/  @!P1 IMAD.IADD R5, R5, 0x1, R18 ;  /* 0x0000000105059824 */ /* 0x000fe200078e0212 */
[----:B--2---:R-:W-:-:S02]  /*0ef0*/  @!P2 PRMT R13, R12, 0x7770, RZ ;  /* 0x000077700c0da816 */ /* 0x004fc400000000ff */
[C---:B------:R-:W-:Y:S02]  /*0f00*/  @!P2 PRMT R19, R12.reuse, 0x7771, RZ ;  /* 0x000077710c13a816 */ /* 0x040fe400000000ff */
[----:B------:R-:W-:Y:S02]  /*0f10*/  @!P2 PRMT R12, R12, 0x7772, RZ ;  /* 0x000077720c0ca816 */ /* 0x000fe400000000ff */
[----:B------:R-:W-:Y:S01]  /*0f20*/  @!P2 IADD3 R4, PT, PT, R4, R13, RZ ;  /* 0x0000000d0404a210 */ /* 0x000fe20007ffe0ff */
[----:B------:R-:W-:Y:S01]  /*0f30*/  @!P2 IMAD.IADD R2, R2, 0x1, R19 ;  /* 0x000000010202a824 */ /* 0x000fe200078e0213 */
[C---:B-----5:R-:W-:Y:S01]  /*0f40*/  @!P3 PRMT R13, R14.reuse, 0x7770, RZ ;  /* 0x000077700e0db816 */ /* 0x060fe200000000ff */
[----:B------:R-:W-:Y:S01]  /*0f50*/  @!P2 IMAD.IADD R5, R5, 0x1, R12 ;  /* 0x000000010505a824 */ /* 0x000fe200078e020c */
[C---:B------:R-:W-:Y:S02]  /*0f60*/  @!P3 PRMT R15, R14.reuse, 0x7771, RZ ;  /* 0x000077710e0fb816 */ /* 0x040fe400000000ff */
[----:B------:R-:W-:Y:S01]  /*0f70*/  @!P3 PRMT R14, R14, 0x7772, RZ ;  /* 0x000077720e0eb816 */ /* 0x000fe200000000ff */
[----:B------:R-:W-:Y:S01]  /*0f80*/  @!P3 IMAD.IADD R4, R4, 0x1, R13 ;  /* 0x000000010404b824 */ /* 0x000fe200078e020d */
[----:B---3--:R-:W-:Y:S01]  /*0f90*/  @!P0 PRMT R13, R16, 0x7770, RZ ;  /* 0x00007770100d8816 */ /* 0x008fe200000000ff */
[----:B------:R-:W-:Y:S01]  /*0fa0*/  @!P3 IMAD.IADD R2, R2, 0x1, R15 ;  /* 0x000000010202b824 */ /* 0x000fe200078e020f */
[C---:B------:R-:W-:Y:S01]  /*0fb0*/  @!P0 PRMT R15, R16.reuse, 0x7771, RZ ;  /* 0x00007771100f8816 */ /* 0x040fe200000000ff */
[----:B------:R-:W-:Y:S01]  /*0fc0*/  @!P3 IMAD.IADD R5, R5, 0x1, R14 ;  /* 0x000000010505b824 */ /* 0x000fe200078e020e */
[----:B------:R-:W-:-:S02]  /*0fd0*/  @!P0 PRMT R16, R16, 0x7772, RZ ;  /* 0x0000777210108816 */ /* 0x000fc400000000ff */
[----:B------:R-:W-:Y:S01]  /*0fe0*/  @!P0 IADD3 R4, PT, PT, R4, R13, RZ ;  /* 0x0000000d04048210 */ /* 0x000fe20007ffe0ff */
[----:B------:R-:W-:Y:S02]  /*0ff0*/  @!P0 IMAD.IADD R2, R2, 0x1, R15 ;  /* 0x0000000102028824 */ /* 0x000fe400078e020f */
[----:B------:R-:W-:-:S07]  /*1000*/  @!P0 IMAD.IADD R5, R5, 0x1, R16 ;  /* 0x0000000105058824 */ /* 0x000fce00078e0210 */
.L_x_7:
[----:B------:R-:W-:Y:S05]  /*1010*/  BRA.U !UP0, `(.L_x_4) ;  /* 0x00000001087c7547 */ /* 0x000fea000b800000 */
[----:B------:R-:W0:Y:S01]  /*1020*/  LDCU.64 UR6, c[0x0][0x390] ;  /* 0x00007200ff0677ac */ /* 0x000e220008000a00 */
[C---:B------:R-:W-:Y:S01]  /*1030*/  LOP3.LUT R12, R11.reuse, R8, RZ, 0xfc, !PT ;  /* 0x000000080b0c7212 */ /* 0x040fe200078efcff */
[----:B------:R-:W-:Y:S01]  /*1040*/  VIADD R17, R11, 0x1 ;  /* 0x000000010b117836 */ /* 0x000fe20000000000 */
[----:B0-----:R-:W-:-:S04]  /*1050*/  ISETP.GE.AND P1, PT, R8, UR6, PT ;  /* 0x0000000608007c0c */ /* 0x001fc8000bf26270 */
[----:B------:R-:W-:Y:S02]  /*1060*/  ISETP.GE.OR P0, PT, R11, UR7, P1 ;  /* 0x000000070b007c0c */ /* 0x000fe40008f06670 */
[C---:B------:R-:W-:Y:S02]  /*1070*/  ISETP.GE.OR P1, PT, R17.reuse, UR7, P1 ;  /* 0x0000000711007c0c */ /* 0x040fe40008f26670 */
[----:B------:R-:W-:Y:S02]  /*1080*/  ISETP.LT.OR P0, PT, R12, RZ, P0 ;  /* 0x000000ff0c00720c */ /* 0x000fe40000701670 */
[----:B------:R-:W-:-:S04]  /*1090*/  LOP3.LUT R12, R17, R8, RZ, 0xfc, !PT ;  /* 0x00000008110c7212 */ /* 0x000fc800078efcff */
[----:B------:R-:W-:-:S07]  /*10a0*/  ISETP.LT.OR P1, PT, R12, RZ, P1 ;  /* 0x000000ff0c00720c */ /* 0x000fce0000f21670 */
[----:B------:R-:W0:Y:S01]  /*10b0*/  @!P0 LDC.64 R14, c[0x0][0x380] ;  /* 0x0000e000ff0e8b82 */ /* 0x000e220000000a00 */
[----:B------:R-:W-:-:S07]  /*10c0*/  @!P0 IMAD R11, R11, UR6, R8 ;  /* 0x000000060b0b8c24 */ /* 0x000fce000f8e0208 */
[----:B------:R-:W1:Y:S01]  /*10d0*/  @!P1 LDC.64 R12, c[0x0][0x380] ;  /* 0x0000e000ff0c9b82 */ /* 0x000e620000000a00 */
[----:B0-----:R-:W-:-:S04]  /*10e0*/  @!P0 IMAD.WIDE R14, R11, 0x4, R14 ;  /* 0x000000040b0e8825 */ /* 0x001fc800078e020e */
[----:B------:R-:W-:Y:S02]  /*10f0*/  @!P1 IMAD R11, R17, UR6, R8 ;  /* 0x00000006110b9c24 */ /* 0x000fe4000f8e0208 */
[----:B------:R-:W2:Y:S02]  /*1100*/  @!P0 LDG.E R14, desc[UR4][R14.64] ;  /* 0x000000040e0e8981 */ /* 0x000ea4000c1e1900 */
[----:B-1----:R-:W-:-:S06]  /*1110*/  @!P1 IMAD.WIDE R12, R11, 0x4, R12 ;  /* 0x000000040b0c9825 */ /* 0x002fcc00078e020c */
[----:B------:R-:W3:Y:S01]  /*1120*/  @!P1 LDG.E R12, desc[UR4][R12.64] ;  /* 0x000000040c0c9981 */ /* 0x000ee2000c1e1900 */
[----:B------:R-:W-:-:S04]  /*1130*/  @!P0 VIADD R9, R9, 0x1 ;  /* 0x0000000109098836 */ /* 0x000fc80000000000 */
[----:B------:R-:W-:Y:S01]  /*1140*/  @!P1 VIADD R9, R9, 0x1 ;  /* 0x0000000109099836 */ /* 0x000fe20000000000 */
[C---:B--2---:R-:W-:Y:S02]  /*1150*/  @!P0 PRMT R11, R14.reuse, 0x7770, RZ ;  /* 0x000077700e0b8816 */ /* 0x044fe400000000ff */
[C---:B------:R-:W-:Y:S02]  /*1160*/  @!P0 PRMT R17, R14.reuse, 0x7771, RZ ;  /* 0x000077710e118816 */ /* 0x040fe400000000ff */
[----:B------:R-:W-:Y:S01]  /*1170*/  @!P0 PRMT R16, R14, 0x7772, RZ ;  /* 0x000077720e108816 */ /* 0x000fe200000000ff */
[----:B------:R-:W-:Y:S01]  /*1180*/  @!P0 IMAD.IADD R4, R4, 0x1, R11 ;  /* 0x0000000104048824 */ /* 0x000fe200078e020b */
[----:B------:R-:W-:Y:S02]  /*1190*/  @!P0 IADD3 R2, PT, PT, R2, R17, RZ ;  /* 0x0000001102028210 */ /* 0x000fe40007ffe0ff */
[C---:B---3--:R-:W-:Y:S01]  /*11a0*/  @!P1 PRMT R11, R12.reuse, 0x7770, RZ ;  /* 0x000077700c0b9816 */ /* 0x048fe200000000ff */
[----:B------:R-:W-:Y:S01]  /*11b0*/  @!P0 IMAD.IADD R5, R5, 0x1, R16 ;  /* 0x0000000105058824 */ /* 0x000fe200078e0210 */
[----:B------:R-:W-:-:S02]  /*11c0*/  @!P1 PRMT R17, R12, 0x7771, RZ ;  /* 0x000077710c119816 */ /* 0x000fc400000000ff */
[----:B------:R-:W-:Y:S01]  /*11d0*/  @!P1 PRMT R14, R12, 0x7772, RZ ;  /* 0x000077720c0e9816 */ /* 0x000fe200000000ff */
[----:B------:R-:W-:Y:S02]  /*11e0*/  @!P1 IMAD.IADD R4, R4, 0x1, R11 ;  /* 0x0000000104049824 */ /* 0x000fe400078e020b */
[----:B------:R-:W-:Y:S02]  /*11f0*/  @!P1 IMAD.IADD R2, R2, 0x1, R17 ;  /* 0x0000000102029824 */ /* 0x000fe400078e0211 */
[----:B------:R-:W-:-:S07]  /*1200*/  @!P1 IMAD.IADD R5, R5, 0x1, R14 ;  /* 0x0000000105059824 */ /* 0x000fce00078e020e */
.L_x_4:
[----:B------:R-:W-:Y:S05]  /*1210*/  BSYNC.RECONVERGENT B2 ;  /* 0x0000000000027941 */ /* 0x000fea0003800200 */
.L_x_3:
[----:B------:R-:W0:Y:S01]  /*1220*/  LDCU UR6, c[0x0][0x398] ;  /* 0x00007300ff0677ac */ /* 0x000e220008000800 */
[----:B------:R-:W-:Y:S01]  /*1230*/  VIADD R8, R8, 0x1 ;  /* 0x0000000108087836 */ /* 0x000fe20000000000 */
[----:B0-----:R-:W-:-:S04]  /*1240*/  IADD3 R11, PT, PT, R3, UR6, RZ ;  /* 0x00000006030b7c10 */ /* 0x001fc8000fffe0ff */
[----:B------:R-:W-:-:S13]  /*1250*/  ISETP.NE.AND P0, PT, R8, R11, PT ;  /* 0x0000000b0800720c */ /* 0x000fda0003f05270 */
[----:B------:R-:W-:Y:S05]  /*1260*/  @P0 BRA `(.L_x_8) ;  /* 0xfffffff000000947 */ /* 0x000fea000383ffff */
[----:B------:R-:W-:Y:S05]  /*1270*/  BSYNC.RECONVERGENT B1 ;  /* 0x0000000000017941 */ /* 0x000fea0003800200 */
.L_x_2:
[----:B------:R-:W-:-:S06]  /*1280*/  VIADD R6, R9, 0x1 ;  /* 0x0000000109067836 */ /* 0x000fcc0000000000 */
[----:B------:R-:W0:Y:S02]  /*1290*/  I2F.F64 R6, R6 ;  /* 0x0000000600067312 */ /* 0x000e240000201c00 */
.L_x_1:
[----:B------:R-:W-:Y:S05]  /*12a0*/  BSYNC.RECONVERGENT B0 ;  /* 0x0000000000007941 */ /* 0x000fea0003800200 */
.L_x_0:
[----:B------:R-:W1:Y:S01]  /*12b0*/  LDC.64 R8, c[0x0][0x380] ;  /* 0x0000e000ff087b82 */ /* 0x000e620000000a00 */
[----:B------:R-:W2:Y:S02]  /*12c0*/  LDCU UR6, c[0x0][0x390] ;  /* 0x00007200ff0677ac */ /* 0x000ea40008000800 */
[----:B--2---:R-:W-:-:S04]  /*12d0*/  IMAD R0, R0, UR6, R3 ;  /* 0x0000000600007c24 */ /* 0x004fc8000f8e0203 */
[----:B-1----:R-:W-:-:S05]  /*12e0*/  IMAD.WIDE R8, R0, 0x4, R8 ;  /* 0x0000000400087825 */ /* 0x002fca00078e0208 */
[----:B------:R-:W2:Y:S01]  /*12f0*/  LDG.E R3, desc[UR4][R8.64] ;  /* 0x0000000408037981 */ /* 0x000ea2000c1e1900 */
[----:B0-----:R-:W0:Y:S01]  /*1300*/  MUFU.RCP64H R11, R7 ;  /* 0x00000007000b7308 */ /* 0x001e220000001800 */
[----:B------:R-:W-:Y:S01]  /*1310*/  IMAD.MOV.U32 R10, RZ, RZ, 0x1 ;  /* 0x00000001ff0a7424 */ /* 0x000fe200078e00ff */
[----:B------:R-:W-:Y:S05]  /*1320*/  BSSY.RECONVERGENT B0, `(.L_x_9) ;  /* 0x000001a000007945 */ /* 0x000fea0003800200 */
[----:B0-----:R-:W-:-:S08]  /*1330*/  DFMA R12, R10, -R6, 1 ;  /* 0x3ff000000a0c742b */ /* 0x001fd00000000806 */
[----:B------:R-:W-:-:S08]  /*1340*/  DFMA R12, R12, R12, R12 ;  /* 0x0000000c0c0c722b */ /* 0x000fd0000000000c */
[----:B------:R-:W-:-:S08]  /*1350*/  DFMA R10, R10, R12, R10 ;  /* 0x0000000c0a0a722b */ /* 0x000fd0000000000a */
[----:B------:R-:W-:-:S08]  /*1360*/  DFMA R14, R10, -R6, 1 ;  /* 0x3ff000000a0e742b */ /* 0x000fd00000000806 */
[----:B------:R-:W-:Y:S01]  /*1370*/  DFMA R10, R10, R14, R10 ;  /* 0x0000000e0a0a722b */ /* 0x000fe2000000000a */
[----:B--2---:R-:W-:-:S05]  /*1380*/  PRMT R13, R3, 0x7770, RZ ;  /* 0x00007770030d7816 */ /* 0x004fca00000000ff */
[----:B------:R-:W-:-:S06]  /*1390*/  IMAD.IADD R13, R13, 0x1, R4 ;  /* 0x000000010d0d7824 */ /* 0x000fcc00078e0204 */
[----:B------:R-:W0:Y:S02]  /*13a0*/  I2F.F64 R12, R13 ;  /* 0x0000000d000c7312 */ /* 0x000e240000201c00 */
[----:B0-----:R-:W-:Y:S01]  /*13b0*/  DMUL R8, R12, R10 ;  /* 0x0000000a0c087228 */ /* 0x001fe20000000000 */
[----:B------:R-:W-:-:S07]  /*13c0*/  FSETP.GEU.AND P1, PT, |R13|, 6.5827683646048100446e-37, PT ;  /* 0x036000000d00780b */ /* 0x000fce0003f2e200 */
[----:B------:R-:W-:-:S08]  /*13d0*/  DFMA R14, R8, -R6, R12 ;  /* 0x80000006080e722b */ /* 0x000fd0000000000c */
[----:B------:R-:W-:Y:S01]  /*13e0*/  DFMA R10, R10, R14, R8 ;  /* 0x0000000e0a0a722b */ /* 0x000fe20000000008 */
[C---:B------:R-:W-:Y:S02]  /*13f0*/  PRMT R9, R3.reuse, 0x7771, RZ ;  /* 0x0000777103097816 */ /* 0x040fe400000000ff */
[----:B------:R-:W-:-:S03]  /*1400*/  PRMT R8, R3, 0x7772, RZ ;  /* 0x0000777203087816 */ /* 0x000fc600000000ff */
[----:B------:R-:W-:Y:S02]  /*1410*/  IMAD.IADD R2, R9, 0x1, R2 ;  /* 0x0000000109027824 */ /* 0x000fe400078e0202 */
[----:B------:R-:W-:Y:S02]  /*1420*/  IMAD.IADD R8, R8, 0x1, R5 ;  /* 0x0000000108087824 */ /* 0x000fe400078e0205 */
[----:B------:R-:W-:-:S05]  /*1430*/  FFMA R4, RZ, R7, R11 ;  /* 0x00000007ff047223 */ /* 0x000fca000000000b */
[----:B------:R-:W-:-:S13]  /*1440*/  FSETP.GT.AND P0, PT, |R4|, 1.469367938527859385e-39, PT ;  /* 0x001000000400780b */ /* 0x000fda0003f04200 */
[----:B------:R-:W-:Y:S05]  /*1450*/  @P0 BRA P1, `(.L_x_10) ;  /* 0x0000000000180947 */ /* 0x000fea0000800000 */
[----:B------:R-:W-:Y:S01]  /*1460*/  IMAD.MOV.U32 R14, RZ, RZ, R12 ;  /* 0x000000ffff0e7224 */ /* 0x000fe200078e000c */
[----:B------:R-:W-:Y:S01]  /*1470*/  MOV R12, R6 ;  /* 0x00000006000c7202 */ /* 0x000fe20000000f00 */
[----:B------:R-:W-:Y:S01]  /*1480*/  IMAD.MOV.U32 R15, RZ, RZ, R13 ;  /* 0x000000ffff0f7224 */ /* 0x000fe200078e000d */
[----:B------:R-:W-:Y:S01]  /*1490*/  MOV R4, 0x14c0 ;  /* 0x000014c000047802 */ /* 0x000fe20000000f00 */
[----:B------:R-:W-:-:S07]  /*14a0*/  IMAD.MOV.U32 R13, RZ, RZ, R7 ;  /* 0x000000ffff0d7224 */ /* 0x000fce00078e0007 */
[----:B------:R-:W-:Y:S05]  /*14b0*/  CALL.REL.NOINC `($__internal_0_$__cuda_sm20_div_rn_f64_full) ;  /* 0x00000004001c7944 */ /* 0x000fea0003c00000 */
.L_x_10:
[----:B------:R-:W-:Y:S05]  /*14c0*/  BSYNC.RECONVERGENT B0 ;  /* 0x0000000000007941 */ /* 0x000fea0003800200 */
.L_x_9:
[----:B------:R-:W0:Y:S01]  /*14d0*/  MUFU.RCP64H R5, R7 ;  /* 0x0000000700057308 */ /* 0x000e220000001800 */
[----:B------:R-:W-:Y:S01]  /*14e0*/  IMAD.MOV.U32 R4, RZ, RZ, 0x1 ;  /* 0x00000001ff047424 */ /* 0x000fe200078e00ff */
[----:B------:R-:W-:Y:S01]  /*14f0*/  BSSY.RECONVERGENT B0, `(.L_x_11) ;  /* 0x000001b000007945 */ /* 0x000fe20003800200 */
[----:B------:R-:W-:-:S05]  /*1500*/  IMAD.MOV.U32 R9, RZ, RZ, 0x3fe00000 ;  /* 0x3fe00000ff097424 */ /* 0x000fca00078e00ff */
[----:B------:R-:W1:Y:S01]  /*1510*/  I2F.F64 R2, R2 ;  /* 0x0000000200027312 */ /* 0x000e620000201c00 */
[----:B0-----:R-:W-:Y:S01]  /*1520*/  DFMA R12, R4, -R6, 1 ;  /* 0x3ff00000040c742b */ /* 0x001fe20000000806 */
[----:B-1----:R-:W-:-:S07]  /*1530*/  FSETP.GEU.AND P1, PT, |R3|, 6.5827683646048100446e-37, PT ;  /* 0x036000000300780b */ /* 0x002fce0003f2e200 */
[----:B------:R-:W-:-:S08]  /*1540*/  DFMA R12, R12, R12, R12 ;  /* 0x0000000c0c0c722b */ /* 0x000fd0000000000c */
[----:B------:R-:W-:-:S08]  /*1550*/  DFMA R12, R4, R12, R4 ;  /* 0x0000000c040c722b */ /* 0x000fd00000000004 */
[----:B------:R-:W-:-:S08]  /*1560*/  DFMA R4, R12, -R6, 1 ;  /* 0x3ff000000c04742b */ /* 0x000fd00000000806 */
[----:B------:R-:W-:-:S08]  /*1570*/  DFMA R14, R12, R4, R12 ;  /* 0x000000040c0e722b */ /* 0x000fd0000000000c */
[----:B------:R-:W-:-:S08]  /*1580*/  DMUL R4, R14, R2 ;  /* 0x000000020e047228 */ /* 0x000fd00000000000 */
[----:B------:R-:W-:-:S08]  /*1590*/  DFMA R12, R4, -R6, R2 ;  /* 0x80000006040c722b */ /* 0x000fd00000000002 */
[----:B------:R-:W-:Y:S01]  /*15a0*/  DFMA R4, R14, R12, R4 ;  /* 0x0000000c0e04722b */ /* 0x000fe20000000004 */
[----:B------:R-:W-:Y:S01]  /*15b0*/  LOP3.LUT R13, R9, 0x80000000, R11, 0xb8, !PT ;  /* 0x80000000090d7812 */ /* 0x000fe200078eb80b */
[----:B------:R-:W-:-:S06]  /*15c0*/  IMAD.MOV.U32 R12, RZ, RZ, RZ ;  /* 0x000000ffff0c7224 */ /* 0x000fcc00078e00ff */
[----:B------:R-:W-:Y:S02]  /*15d0*/  DADD.RZ R10, R12, R10 ;  /* 0x000000000c0a7229 */ /* 0x000fe4000000c00a */
[----:B------:R-:W-:-:S04]  /*15e0*/  FFMA R12, RZ, R7, R5 ;  /* 0x00000007ff0c7223 */ /* 0x000fc80000000005 */
[----:B------:R0:W1:Y:S01]  /*15f0*/  F2I.F64.TRUNC R9, R10 ;  /* 0x0000000a00097311 */ /* 0x000062000030d100 */
[----:B------:R-:W-:-:S13]  /*1600*/  FSETP.GT.AND P0, PT, |R12|, 1.469367938527859385e-39, PT ;  /* 0x001000000c00780b */ /* 0x000fda0003f04200 */
[----:B0-----:R-:W-:Y:S05]  /*1610*/  @P0 BRA P1, `(.L_x_12) ;  /* 0x0000000000200947 */ /* 0x001fea0000800000 */
[----:B------:R-:W-:Y:S01]  /*1620*/  IMAD.MOV.U32 R14, RZ, RZ, R2 ;  /* 0x000000ffff0e7224 */ /* 0x000fe200078e0002 */
[----:B------:R-:W-:Y:S01]  /*1630*/  MOV R13, R7 ;  /* 0x00000007000d7202 */ /* 0x000fe20000000f00 */
[----:B------:R-:W-:Y:S01]  /*1640*/  IMAD.MOV.U32 R15, RZ, RZ, R3 ;  /* 0x000000ffff0f7224 */ /* 0x000fe200078e0003 */
[----:B------:R-:W-:Y:S01]  /*1650*/  MOV R4, 0x1680 ;  /* 0x0000168000047802 */ /* 0x000fe20000000f00 */
[----:B------:R-:W-:-:S07]  /*1660*/  IMAD.MOV.U32 R12, RZ, RZ, R6 ;  /* 0x000000ffff0c7224 */ /* 0x000fce00078e0006 */
[----:B-1----:R-:W-:Y:S05]  /*1670*/  CALL.REL.NOINC `($__internal_0_$__cuda_sm20_div_rn_f64_full) ;  /* 0x0000000000ac7944 */ /* 0x002fea0003c00000 */
[----:B------:R-:W-:Y:S02]  /*1680*/  IMAD.MOV.U32 R4, RZ, RZ, R10 ;  /* 0x000000ffff047224 */ /* 0x000fe400078e000a */
[----:B------:R-:W-:-:S07]  /*1690*/  IMAD.MOV.U32 R5, RZ, RZ, R11 ;  /* 0x000000ffff057224 */ /* 0x000fce00078e000b */
.L_x_12:
[----:B------:R-:W-:Y:S05]  /*16a0*/  BSYNC.RECONVERGENT B0 ;  /* 0x0000000000007941 */ /* 0x000fea0003800200 */
.L_x_11:
[----:B------:R-:W0:Y:S01]  /*16b0*/  MUFU.RCP64H R3, R7 ;  /* 0x0000000700037308 */ /* 0x000e220000001800 */
[----:B------:R-:W-:Y:S01]  /*16c0*/  IMAD.MOV.U32 R2, RZ, RZ, 0x1 ;  /* 0x00000001ff027424 */ /* 0x000fe200078e00ff */
[----:B------:R-:W-:Y:S01]  /*16d0*/  BSSY.RECONVERGENT B0, `(.L_x_13) ;  /* 0x0000019000007945 */ /* 0x000fe20003800200 */
[----:B------:R-:W-:-:S05]  /*16e0*/  IMAD.MOV.U32 R17, RZ, RZ, 0x3fe00000 ;  /* 0x3fe00000ff117424 */ /* 0x000fca00078e00ff */
[----:B------:R-:W2:Y:S01]  /*16f0*/  I2F.F64 R12, R8 ;  /* 0x00000008000c7312 */ /* 0x000ea20000201c00 */
[----:B0-----:R-:W-:Y:S01]  /*1700*/  DFMA R10, R2, -R6, 1 ;  /* 0x3ff00000020a742b */ /* 0x001fe20000000806 */
[----:B--2---:R-:W-:-:S07]  /*1710*/  FSETP.GEU.AND P1, PT, |R13|, 6.5827683646048100446e-37, PT ;  /* 0x036000000d00780b */ /* 0x004fce0003f2e200 */
        /* <DEDUP_REMOVED lines=10> */
[----:B------:R-:W-:-:S05]  /*17c0*/  FFMA R4, RZ, R7, R11 ;  /* 0x00000007ff047223 */ /* 0x000fca000000000b */
[----:B------:R-:W-:-:S03]  /*17d0*/  FSETP.GT.AND P0, PT, |R4|, 1.469367938527859385e-39, PT ;  /* 0x001000000400780b */ /* 0x000fc60003f04200 */
[----:B------:R0:W2:Y:S10]  /*17e0*/  F2I.F64.TRUNC R2, R2 ;  /* 0x0000000200027311 */ /* 0x0000b4000030d100 */
[----:B0-----:R-:W-:Y:S05]  /*17f0*/  @P0 BRA P1, `(.L_x_14) ;  /* 0x0000000000180947 */ /* 0x001fea0000800000 */
[----:B------:R-:W-:Y:S01]  /*1800*/  IMAD.MOV.U32 R14, RZ, RZ, R12 ;  /* 0x000000ffff0e7224 */ /* 0x000fe200078e000c */
[----:B------:R-:W-:Y:S01]  /*1810*/  MOV R12, R6 ;  /* 0x00000006000c7202 */ /* 0x000fe20000000f00 */
[----:B------:R-:W-:Y:S01]  /*1820*/  IMAD.MOV.U32 R15, RZ, RZ, R13 ;  /* 0x000000ffff0f7224 */ /* 0x000fe200078e000d */
[----:B------:R-:W-:Y:S01]  /*1830*/  MOV R4, 0x1860 ;  /* 0x0000186000047802 */ /* 0x000fe20000000f00 */
[----:B------:R-:W-:-:S07]  /*1840*/  IMAD.MOV.U32 R13, RZ, RZ, R7 ;  /* 0x000000ffff0d7224 */ /* 0x000fce00078e0007 */
[----:B-12---:R-:W-:Y:S05]  /*1850*/  CALL.REL.NOINC `($__internal_0_$__cuda_sm20_div_rn_f64_full) ;  /* 0x0000000000347944 */ /* 0x006fea0003c00000 */
.L_x_14:
[----:B------:R-:W-:Y:S05]  /*1860*/  BSYNC.RECONVERGENT B0 ;  /* 0x0000000000007941 */ /* 0x000fea0003800200 */
.L_x_13:
[----:B------:R-:W-:Y:S01]  /*1870*/  IMAD.MOV.U32 R5, RZ, RZ, 0x3fe00000 ;  /* 0x3fe00000ff057424 */ /* 0x000fe200078e00ff */
[----:B------:R-:W0:Y:S01]  /*1880*/  LDC.64 R6, c[0x0][0x388] ;  /* 0x0000e200ff067b82 */ /* 0x000e220000000a00 */
[----:B------:R-:W-:Y:S01]  /*1890*/  IMAD.MOV.U32 R4, RZ, RZ, RZ ;  /* 0x000000ffff047224 */ /* 0x000fe200078e00ff */
[----:B-12---:R-:W-:Y:S02]  /*18a0*/  PRMT R9, R9, 0x3340, R2 ;  /* 0x0000334009097816 */ /* 0x006fe40000000002 */
[----:B------:R-:W-:-:S06]  /*18b0*/  LOP3.LUT R5, R5, 0x80000000, R11, 0xb8, !PT ;  /* 0x8000000005057812 */ /* 0x000fcc00078eb80b */
[----:B------:R-:W-:-:S10]  /*18c0*/  DADD.RZ R4, R4, R10 ;  /* 0x0000000004047229 */ /* 0x000fd4000000c00a */
[----:B------:R-:W1:Y:S01]  /*18d0*/  F2I.F64.TRUNC R4, R4 ;  /* 0x0000000400047311 */ /* 0x000e62000030d100 */
[----:B0-----:R-:W-:Y:S01]  /*18e0*/  IMAD.WIDE R2, R0, 0x4, R6 ;  /* 0x0000000400027825 */ /* 0x001fe200078e0206 */
[----:B-1----:R-:W-:-:S04]  /*18f0*/  PRMT R8, R4, 0x3340, RZ ;  /* 0x0000334004087816 */ /* 0x002fc800000000ff */
[----:B------:R-:W-:-:S05]  /*1900*/  PRMT R9, R9, 0x5410, R8 ;  /* 0x0000541009097816 */ /* 0x000fca0000000008 */
[----:B------:R-:W-:Y:S01]  /*1910*/  STG.E desc[UR4][R2.64], R9 ;  /* 0x0000000902007986 */ /* 0x000fe2000c101904 */
[----:B------:R-:W-:Y:S05]  /*1920*/  EXIT ;  /* 0x000000000000794d */ /* 0x000fea0003800000 */
        .weak           $__internal_0_$__cuda_sm20_div_rn_f64_full
        .type           $__internal_0_$__cuda_sm20_div_rn_f64_full,@function
        .size           $__internal_0_$__cuda_sm20_div_rn_f64_full,(.L_x_21 - $__internal_0_$__cuda_sm20_div_rn_f64_full)
$__internal_0_$__cuda_sm20_div_rn_f64_full:
[C---:B------:R-:W-:Y:S01]  /*1930*/  FSETP.GEU.AND P0, PT, |R13|.reuse, 1.469367938527859385e-39, PT ;  /* 0x001000000d00780b */ /* 0x040fe20003f0e200 */
[----:B------:R-:W-:Y:S01]  /*1940*/  IMAD.MOV.U32 R16, RZ, RZ, 0x1 ;  /* 0x00000001ff107424 */ /* 0x000fe200078e00ff */
[----:B------:R-:W-:Y:S01]  /*1950*/  LOP3.LUT R10, R13, 0x800fffff, RZ, 0xc0, !PT ;  /* 0x800fffff0d0a7812 */ /* 0x000fe200078ec0ff */
[----:B------:R-:W-:Y:S01]  /*1960*/  IMAD.MOV.U32 R5, RZ, RZ, 0x1ca00000 ;  /* 0x1ca00000ff057424 */ /* 0x000fe200078e00ff */
[C---:B------:R-:W-:Y:S01]  /*1970*/  FSETP.GEU.AND P2, PT, |R15|.reuse, 1.469367938527859385e-39, PT ;  /* 0x001000000f00780b */ /* 0x040fe20003f4e200 */
[----:B------:R-:W-:Y:S01]  /*1980*/  BSSY.RECONVERGENT B1, `(.L_x_15) ;  /* 0x0000052000017945 */ /* 0x000fe20003800200 */
[----:B------:R-:W-:Y:S01]  /*1990*/  LOP3.LUT R11, R10, 0x3ff00000, RZ, 0xfc, !PT ;  /* 0x3ff000000a0b7812 */ /* 0x000fe200078efcff */
[----:B------:R-:W-:Y:S01]  /*19a0*/  IMAD.MOV.U32 R10, RZ, RZ, R12 ;  /* 0x000000ffff0a7224 */ /* 0x000fe200078e000c */
[----:B------:R-:W-:Y:S02]  /*19b0*/  LOP3.LUT R3, R15, 0x7ff00000, RZ, 0xc0, !PT ;  /* 0x7ff000000f037812 */ /* 0x000fe400078ec0ff */
[----:B------:R-:W-:-:S03]  /*19c0*/  LOP3.LUT R24, R13, 0x7ff00000, RZ, 0xc0, !PT ;  /* 0x7ff000000d187812 */ /* 0x000fc600078ec0ff */
[----:B------:R-:W-:Y:S01]  /*19d0*/  @!P0 DMUL R10, R12, 8.98846567431157953865e+307 ;  /* 0x7fe000000c0a8828 */ /* 0x000fe20000000000 */
[----:B------:R-:W-:Y:S01]  /*19e0*/  ISETP.GE.U32.AND P1, PT, R3, R24, PT ;  /* 0x000000180300720c */ /* 0x000fe20003f26070 */
[----:B------:R-:W-:Y:S02]  /*19f0*/  IMAD.MOV.U32 R25, RZ, RZ, R3 ;  /* 0x000000ffff197224 */ /* 0x000fe400078e0003 */
[----:B------:R-:W-:Y:S02]  /*1a00*/  @!P2 LOP3.LUT R20, R13, 0x7ff00000, RZ, 0xc0, !PT ;  /* 0x7ff000000d14a812 */ /* 0x000fe400078ec0ff */
[----:B------:R-:W0:Y:S02]  /*1a10*/  MUFU.RCP64H R17, R11 ;  /* 0x0000000b00117308 */ /* 0x000e240000001800 */
[----:B------:R-:W-:Y:S02]  /*1a20*/  @!P2 ISETP.GE.U32.AND P3, PT, R3, R20, PT ;  /* 0x000000140300a20c */ /* 0x000fe40003f66070 */
[----:B------:R-:W-:-:S02]  /*1a30*/  @!P0 LOP3.LUT R24, R11, 0x7ff00000, RZ, 0xc0, !PT ;  /* 0x7ff000000b188812 */ /* 0x000fc400078ec0ff */
[----:B------:R-:W-:-:S04]  /*1a40*/  @!P2 SEL R21, R5, 0x63400000, !P3 ;  /* 0x634000000515a807 */ /* 0x000fc80005800000 */
[----:B------:R-:W-:-:S04]  /*1a50*/  @!P2 LOP3.LUT R22, R21, 0x80000000, R15, 0xf8, !PT ;  /* 0x800000001516a812 */ /* 0x000fc800078ef80f */
[----:B------:R-:W-:Y:S02]  /*1a60*/  @!P2 LOP3.LUT R23, R22, 0x100000, RZ, 0xfc, !PT ;  /* 0x001000001617a812 */ /* 0x000fe400078efcff */
[----:B------:R-:W-:Y:S01]  /*1a70*/  @!P2 MOV R22, RZ ;  /* 0x000000ff0016a202 */ /* 0x000fe20000000f00 */
[----:B0-----:R-:W-:-:S08]  /*1a80*/  DFMA R18, R16, -R10, 1 ;  /* 0x3ff000001012742b */ /* 0x001fd0000000080a */
[----:B------:R-:W-:-:S08]  /*1a90*/  DFMA R18, R18, R18, R18 ;  /* 0x000000121212722b */ /* 0x000fd00000000012 */
[----:B------:R-:W-:Y:S01]  /*1aa0*/  DFMA R18, R16, R18, R16 ;  /* 0x000000121012722b */ /* 0x000fe20000000010 */
[----:B------:R-:W-:Y:S01]  /*1ab0*/  SEL R17, R5, 0x63400000, !P1 ;  /* 0x6340000005117807 */ /* 0x000fe20004800000 */
[----:B------:R-:W-:-:S03]  /*1ac0*/  IMAD.MOV.U32 R16, RZ, RZ, R14 ;  /* 0x000000ffff107224 */ /* 0x000fc600078e000e */
[----:B------:R-:W-:-:S03]  /*1ad0*/  LOP3.LUT R17, R17, 0x800fffff, R15, 0xf8, !PT ;  /* 0x800fffff11117812 */ /* 0x000fc600078ef80f */
[----:B------:R-:W-:-:S03]  /*1ae0*/  DFMA R20, R18, -R10, 1 ;  /* 0x3ff000001214742b */ /* 0x000fc6000000080a */
[----:B------:R-:W-:-:S05]  /*1af0*/  @!P2 DFMA R16, R16, 2, -R22 ;  /* 0x400000001010a82b */ /* 0x000fca0000000816 */
[----:B------:R-:W-:-:S05]  /*1b00*/  DFMA R20, R18, R20, R18 ;  /* 0x000000141214722b */ /* 0x000fca0000000012 */
[----:B------:R-:W-:-:S03]  /*1b10*/  @!P2 LOP3.LUT R25, R17, 0x7ff00000, RZ, 0xc0, !PT ;  /* 0x7ff000001119a812 */ /* 0x000fc600078ec0ff */
[----:B------:R-:W-:Y:S02]  /*1b20*/  DMUL R18, R20, R16 ;  /* 0x0000001014127228 */ /* 0x000fe40000000000 */
[----:B------:R-:W-:-:S05]  /*1b30*/  VIADD R26, R25, 0xffffffff ;  /* 0xffffffff191a7836 */ /* 0x000fca0000000000 */
[----:B------:R-:W-:Y:S01]  /*1b40*/  ISETP.GT.U32.AND P0, PT, R26, 0x7feffffe, PT ;  /* 0x7feffffe1a00780c */ /* 0x000fe20003f04070 */
[----:B------:R-:W-:Y:S01]  /*1b50*/  VIADD R26, R24, 0xffffffff ;  /* 0xffffffff181a7836 */ /* 0x000fe20000000000 */
[----:B------:R-:W-:-:S04]  /*1b60*/  DFMA R22, R18, -R10, R16 ;  /* 0x8000000a1216722b */ /* 0x000fc80000000010 */
[----:B------:R-:W-:-:S04]  /*1b70*/  ISETP.GT.U32.OR P0, PT, R26, 0x7feffffe, P0 ;  /* 0x7feffffe1a00780c */ /* 0x000fc80000704470 */
[----:B------:R-:W-:-:S09]  /*1b80*/  DFMA R22, R20, R22, R18 ;  /* 0x000000161416722b */ /* 0x000fd20000000012 */
[----:B------:R-:W-:Y:S05]  /*1b90*/  @P0 BRA `(.L_x_16) ;  /* 0x00000000006c0947 */ /* 0x000fea0003800000 */
[----:B------:R-:W-:-:S04]  /*1ba0*/  LOP3.LUT R18, R13, 0x7ff00000, RZ, 0xc0, !PT ;  /* 0x7ff000000d127812 */ /* 0x000fc800078ec0ff */
[CC--:B------:R-:W-:Y:S02]  /*1bb0*/  VIADDMNMX R14, R3.reuse, -R18.reuse, 0xb9600000, !PT ;  /* 0xb9600000030e7446 */ /* 0x0c0fe40007800912 */
[----:B------:R-:W-:Y:S02]  /*1bc0*/  ISETP.GE.U32.AND P0, PT, R3, R18, PT ;  /* 0x000000120300720c */ /* 0x000fe40003f06070 */
[----:B------:R-:W-:Y:S02]  /*1bd0*/  VIMNMX R3, PT, PT, R14, 0x46a00000, PT ;  /* 0x46a000000e037848 */ /* 0x000fe40003fe0100 */
[----:B------:R-:W-:-:S05]  /*1be0*/  SEL R14, R5, 0x63400000, !P0 ;  /* 0x63400000050e7807 */ /* 0x000fca0004000000 */
[----:B------:R-:W-:Y:S02]  /*1bf0*/  IMAD.IADD R3, R3, 0x1, -R14 ;  /* 0x0000000103037824 */ /* 0x000fe400078e0a0e */
[----:B------:R-:W-:Y:S02]  /*1c00*/  IMAD.MOV.U32 R14, RZ, RZ, RZ ;  /* 0x000000ffff0e7224 */ /* 0x000fe400078e00ff */
[----:B------:R-:W-:-:S06]  /*1c10*/  VIADD R15, R3, 0x7fe00000 ;  /* 0x7fe00000030f7836 */ /* 0x000fcc0000000000 */
[----:B------:R-:W-:-:S10]  /*1c20*/  DMUL R18, R22, R14 ;  /* 0x0000000e16127228 */ /* 0x000fd40000000000 */
[----:B------:R-:W-:-:S13]  /*1c30*/  FSETP.GTU.AND P0, PT, |R19|, 1.469367938527859385e-39, PT ;  /* 0x001000001300780b */ /* 0x000fda0003f0c200 */
[----:B------:R-:W-:Y:S05]  /*1c40*/  @P0 BRA `(.L_x_17) ;  /* 0x0000000000940947 */ /* 0x000fea0003800000 */
[----:B------:R-:W-:Y:S01]  /*1c50*/  DFMA R10, R22, -R10, R16 ;  /* 0x8000000a160a722b */ /* 0x000fe20000000010 */
[----:B------:R-:W-:-:S09]  /*1c60*/  MOV R14, RZ ;  /* 0x000000ff000e7202 */ /* 0x000fd20000000f00 */
[C---:B------:R-:W-:Y:S02]  /*1c70*/  FSETP.NEU.AND P0, PT, R11.reuse, RZ, PT ;  /* 0x000000ff0b00720b */ /* 0x040fe40003f0d000 */
[----:B------:R-:W-:-:S04]  /*1c80*/  LOP3.LUT R13, R11, 0x80000000, R13, 0x48, !PT ;  /* 0x800000000b0d7812 */ /* 0x000fc800078e480d */
[----:B------:R-:W-:-:S07]  /*1c90*/  LOP3.LUT R15, R13, R15, RZ, 0xfc, !PT ;  /* 0x0000000f0d0f7212 */ /* 0x000fce00078efcff */
[----:B------:R-:W-:Y:S05]  /*1ca0*/  @!P0 BRA `(.L_x_17) ;  /* 0x00000000007c8947 */ /* 0x000fea0003800000 */
[----:B------:R-:W-:Y:S01]  /*1cb0*/  IMAD.MOV R11, RZ, RZ, -R3 ;  /* 0x000000ffff0b7224 */ /* 0x000fe200078e0a03 */
[----:B------:R-:W-:Y:S01]  /*1cc0*/  DMUL.RP R14, R22, R14 ;  /* 0x0000000e160e7228 */ /* 0x000fe20000008000 */
[----:B------:R-:W-:Y:S01]  /*1cd0*/  IMAD.MOV.U32 R10, RZ, RZ, RZ ;  /* 0x000000ffff0a7224 */ /* 0x000fe200078e00ff */
[----:B------:R-:W-:-:S05]  /*1ce0*/  IADD3 R3, PT, PT, -R3, -0x43300000, RZ ;  /* 0xbcd0000003037810 */ /* 0x000fca0007ffe1ff */
[----:B------:R-:W-:-:S03]  /*1cf0*/  DFMA R10, R18, -R10, R22 ;  /* 0x8000000a120a722b */ /* 0x000fc60000000016 */
[----:B------:R-:W-:-:S07]  /*1d00*/  LOP3.LUT R13, R15, R13, RZ, 0x3c, !PT ;  /* 0x0000000d0f0d7212 */ /* 0x000fce00078e3cff */
[----:B------:R-:W-:-:S04]  /*1d10*/  FSETP.NEU.AND P0, PT, |R11|, R3, PT ;  /* 0x000000030b00720b */ /* 0x000fc80003f0d200 */
[----:B------:R-:W-:Y:S02]  /*1d20*/  FSEL R18, R14, R18, !P0 ;  /* 0x000000120e127208 */ /* 0x000fe40004000000 */
[----:B------:R-:W-:Y:S01]  /*1d30*/  FSEL R19, R13, R19, !P0 ;  /* 0x000000130d137208 */ /* 0x000fe20004000000 */
[----:B------:R-:W-:Y:S06]  /*1d40*/  BRA `(.L_x_17) ;  /* 0x0000000000547947 */ /* 0x000fec0003800000 */
.L_x_16:
[----:B------:R-:W-:-:S14]  /*1d50*/  DSETP.NAN.AND P0, PT, R14, R14, PT ;  /* 0x0000000e0e00722a */ /* 0x000fdc0003f08000 */
[----:B------:R-:W-:Y:S05]  /*1d60*/  @P0 BRA `(.L_x_18) ;  /* 0x0000000000440947 */ /* 0x000fea0003800000 */
[----:B------:R-:W-:-:S14]  /*1d70*/  DSETP.NAN.AND P0, PT, R12, R12, PT ;  /* 0x0000000c0c00722a */ /* 0x000fdc0003f08000 */
[----:B------:R-:W-:Y:S05]  /*1d80*/  @P0 BRA `(.L_x_19) ;  /* 0x0000000000300947 */ /* 0x000fea0003800000 */
[----:B------:R-:W-:Y:S01]  /*1d90*/  ISETP.NE.AND P0, PT, R25, R24, PT ;  /* 0x000000181900720c */ /* 0x000fe20003f05270 */
[----:B------:R-:W-:Y:S02]  /*1da0*/  IMAD.MOV.U32 R18, RZ, RZ, 0x0 ;  /* 0x00000000ff127424 */ /* 0x000fe400078e00ff */
[----:B------:R-:W-:-:S10]  /*1db0*/  IMAD.MOV.U32 R19, RZ, RZ, -0x80000 ;  /* 0xfff80000ff137424 */ /* 0x000fd400078e00ff */
[----:B------:R-:W-:Y:S05]  /*1dc0*/  @!P0 BRA `(.L_x_17) ;  /* 0x0000000000348947 */ /* 0x000fea0003800000 */
[----:B------:R-:W-:Y:S02]  /*1dd0*/  ISETP.NE.AND P0, PT, R25, 0x7ff00000, PT ;  /* 0x7ff000001900780c */ /* 0x000fe40003f05270 */
[----:B------:R-:W-:Y:S02]  /*1de0*/  LOP3.LUT R19, R15, 0x80000000, R13, 0x48, !PT ;  /* 0x800000000f137812 */ /* 0x000fe400078e480d */
[----:B------:R-:W-:-:S13]  /*1df0*/  ISETP.EQ.OR P0, PT, R24, RZ, !P0 ;  /* 0x000000ff1800720c */ /* 0x000fda0004702670 */
[----:B------:R-:W-:Y:S01]  /*1e00*/  @P0 LOP3.LUT R3, R19, 0x7ff00000, RZ, 0xfc, !PT ;  /* 0x7ff0000013030812 */ /* 0x000fe200078efcff */
[----:B------:R-:W-:Y:S02]  /*1e10*/  @!P0 IMAD.MOV.U32 R18, RZ, RZ, RZ ;  /* 0x000000ffff128224 */ /* 0x000fe400078e00ff */
[----:B------:R-:W-:Y:S01]  /*1e20*/  @P0 IMAD.MOV.U32 R18, RZ, RZ, RZ ;  /* 0x000000ffff120224 */ /* 0x000fe200078e00ff */
[----:B------:R-:W-:Y:S01]  /*1e30*/  @P0 MOV R19, R3 ;  /* 0x0000000300130202 */ /* 0x000fe20000000f00 */
[----:B------:R-:W-:Y:S06]  /*1e40*/  BRA `(.L_x_17) ;  /* 0x0000000000147947 */ /* 0x000fec0003800000 */
.L_x_19:
[----:B------:R-:W-:Y:S01]  /*1e50*/  LOP3.LUT R19, R13, 0x80000, RZ, 0xfc, !PT ;  /* 0x000800000d137812 */ /* 0x000fe200078efcff */
[----:B------:R-:W-:Y:S01]  /*1e60*/  IMAD.MOV.U32 R18, RZ, RZ, R12 ;  /* 0x000000ffff127224 */ /* 0x000fe200078e000c */
[----:B------:R-:W-:Y:S06]  /*1e70*/  BRA `(.L_x_17) ;  /* 0x0000000000087947 */ /* 0x000fec0003800000 */
.L_x_18:
[----:B------:R-:W-:Y:S01]  /*1e80*/  LOP3.LUT R19, R15, 0x80000, RZ, 0xfc, !PT ;  /* 0x000800000f137812 */ /* 0x000fe200078efcff */
[----:B------:R-:W-:-:S07]  /*1e90*/  IMAD.MOV.U32 R18, RZ, RZ, R14 ;  /* 0x000000ffff127224 */ /* 0x000fce00078e000e */
.L_x_17:
[----:B------:R-:W-:Y:S05]  /*1ea0*/  BSYNC.RECONVERGENT B1 ;  /* 0x0000000000017941 */ /* 0x000fea0003800200 */
.L_x_15:
[----:B------:R-:W-:Y:S02]  /*1eb0*/  IMAD.MOV.U32 R5, RZ, RZ, 0x0 ;  /* 0x00000000ff057424 */ /* 0x000fe400078e00ff */
[----:B------:R-:W-:Y:S02]  /*1ec0*/  IMAD.MOV.U32 R10, RZ, RZ, R18 ;  /* 0x000000ffff0a7224 */ /* 0x000fe400078e0012 */
[----:B------:R-:W-:Y:S01]  /*1ed0*/  IMAD.MOV.U32 R11, RZ, RZ, R19 ;  /* 0x000000ffff0b7224 */ /* 0x000fe200078e0013 */
[----:B------:R-:W-:Y:S06]  /*1ee0*/  RET.REL.NODEC R4 `(_Z13kernel_medianP6uchar4S0_4int2i) ;  /* 0xffffffe004447950 */ /* 0x000fec0003c3ffff */
.L_x_20:
[----:B------:R-:W-:-:S00]  /*1ef0*/  BRA `(.L_x_20) ;  /* 0xfffffffc00fc7947 */ /* 0x000fc0000383ffff */
[----:B------:R-:W-:-:S00]  /*1f00*/  NOP ;  /* 0x0000000000007918 */ /* 0x000fc00000000000 */
[----:B------:R-:W-:-:S00]  /*1f10*/  NOP ;  /* 0x0000000000007918 */ /* 0x000fc00000000000 */
[----:B------:R-:W-:-:S00]  /*1f20*/  NOP ;  /* 0x0000000000007918 */ /* 0x000fc00000000000 */
[----:B------:R-:W-:-:S00]  /*1f30*/  NOP ;  /* 0x0000000000007918 */ /* 0x000fc00000000000 */
[----:B------:R-:W-:-:S00]  /*1f40*/  NOP ;  /* 0x0000000000007918 */ /* 0x000fc00000000000 */
[----:B------:R-:W-:-:S00]  /*1f50*/  NOP ;  /* 0x0000000000007918 */ /* 0x000fc00000000000 */
[----:B------:R-:W-:-:S00]  /*1f60*/  NOP ;  /* 0x0000000000007918 */ /* 0x000fc00000000000 */
[----:B------:R-:W-:-:S00]  /*1f70*/  NOP ;  /* 0x0000000000007918 */ /* 0x000fc00000000000 */
.L_x_21:


//--------------------- .nv.shared.reserved.0     --------------------------
	.section	.nv.shared.reserved.0,"aw",@nobits
	.weak		__nv_reservedSMEM_offset_0_alias
	.size		__nv_reservedSMEM_offset_0_alias, 0, 64
	.other		__nv_reservedSMEM_offset_0_alias,@"STO_CUDA_RESERVED_SHARED STV_DEFAULT"
__nv_reservedSMEM_offset_0_alias:
	.zero		0
	.zero		64


//--------------------- .nv.constant0._Z13kernel_medianP6uchar4S0_4int2i --------------------------
	.section	.nv.constant0._Z13kernel_medianP6uchar4S0_4int2i,"a",@progbits
	.sectionflags	@""
	.align	4
.nv.constant0._Z13kernel_medianP6uchar4S0_4int2i:
	.zero		924


//--------------------- SYMBOLS --------------------------

	.type		.nv.reservedSmem.offset0,@object
	.size		.nv.reservedSmem.offset0,0x4
